//
// Generated by NVIDIA NVVM Compiler
//
// Compiler Build ID: CL-36424714
// Cuda compilation tools, release 13.0, V13.0.88
// Based on NVVM 20.0.0
//

.version 9.0
.target sm_100
.address_size 64

	// .globl	_Z21estimate_pi_optimizedPyiy
.global .align 4 .b8 precalc_xorwow_matrix[102400];
.global .align 4 .b8 precalc_xorwow_offset_matrix[102400];
.global .align 4 .b8 mrg32k3aM1[2304];
.global .align 4 .b8 mrg32k3aM2[2304];
.global .align 4 .b8 mrg32k3aM1SubSeq[2016];
.global .align 4 .b8 mrg32k3aM2SubSeq[2016];
.global .align 4 .b8 mrg32k3aM1Seq[2304];
.global .align 4 .b8 mrg32k3aM2Seq[2304];
.const .align 8 .b8 __cr_lgamma_table[72];

.visible .entry _Z21estimate_pi_optimizedPyiy(
	.param .u64 .ptr .align 1 _Z21estimate_pi_optimizedPyiy_param_0,
	.param .u32 _Z21estimate_pi_optimizedPyiy_param_1,
	.param .u64 _Z21estimate_pi_optimizedPyiy_param_2
)
{
	.local .align 8 .b8 	__local_depot0[48];
	.reg .b64 	%SP;
	.reg .b64 	%SPL;
	.reg .pred 	%p<75>;
	.reg .b32 	%r<1322>;
	.reg .b32 	%f<25>;
	.reg .b64 	%rd<28>;

	mov.u64 	%SPL, __local_depot0;
	ld.param.u64 	%rd10, [_Z21estimate_pi_optimizedPyiy_param_0];
	ld.param.u32 	%r573, [_Z21estimate_pi_optimizedPyiy_param_1];
	ld.param.u64 	%rd11, [_Z21estimate_pi_optimizedPyiy_param_2];
	mov.u32 	%r574, %ctaid.x;
	mov.u32 	%r575, %ntid.x;
	mov.u32 	%r1, %tid.x;
	mad.lo.s32 	%r2, %r574, %r575, %r1;
	setp.ge.s32 	%p1, %r2, %r573;
	@%p1 bra 	$L__BB0_120;
	add.u64 	%rd1, %SPL, 0;
	cvt.u32.u64 	%r576, %rd11;
	xor.b32  	%r577, %r576, -1429050551;
	mul.lo.s32 	%r3, %r577, 1099087573;
	{ .reg .b32 tmp; mov.b64 {tmp, %r578}, %rd11; }
	xor.b32  	%r4, %r578, -136515619;
	mul.lo.s32 	%r579, %r4, -1703105765;
	add.s32 	%r580, %r3, %r579;
	add.s32 	%r581, %r580, 6615241;
	add.s32 	%r1044, %r3, 123456789;
	st.local.v2.u32 	[%rd1], {%r581, %r1044};
	xor.b32  	%r1043, %r3, 362436069;
	add.s32 	%r1042, %r579, 521288629;
	st.local.v2.u32 	[%rd1+8], {%r1043, %r1042};
	xor.b32  	%r1041, %r579, 88675123;
	add.s32 	%r1040, %r3, 5783321;
	st.local.v2.u32 	[%rd1+16], {%r1041, %r1040};
	setp.eq.s32 	%p2, %r2, 0;
	@%p2 bra 	$L__BB0_116;
	cvt.s64.s32 	%rd27, %r2;
	mov.b32 	%r1027, 0;
$L__BB0_3:
	mov.u64 	%rd3, %rd27;
	and.b64  	%rd4, %rd3, 3;
	setp.eq.s64 	%p3, %rd4, 0;
	@%p3 bra 	$L__BB0_115;
	mul.wide.u32 	%rd13, %r1027, 3200;
	mov.u64 	%rd14, precalc_xorwow_matrix;
	add.s64 	%rd5, %rd14, %rd13;
	mov.b32 	%r1040, 0;
	mov.u32 	%r1041, %r1040;
	mov.u32 	%r1042, %r1040;
	mov.u32 	%r1043, %r1040;
	mov.u32 	%r1044, %r1040;
	mov.u32 	%r1033, %r1040;
$L__BB0_5:
	mul.wide.u32 	%rd15, %r1033, 4;
	add.s64 	%rd16, %rd1, %rd15;
	ld.local.u32 	%r22, [%rd16+4];
	shl.b32 	%r23, %r1033, 5;
	mov.b32 	%r1039, 0;
$L__BB0_6:
	.pragma "nounroll";
	shr.u32 	%r585, %r22, %r1039;
	and.b32  	%r586, %r585, 1;
	setp.eq.b32 	%p4, %r586, 1;
	not.pred 	%p5, %p4;
	add.s32 	%r587, %r23, %r1039;
	mul.lo.s32 	%r588, %r587, 5;
	mul.wide.u32 	%rd17, %r588, 4;
	add.s64 	%rd6, %rd5, %rd17;
	@%p5 bra 	$L__BB0_8;
	ld.global.u32 	%r589, [%rd6];
	xor.b32  	%r1044, %r1044, %r589;
	ld.global.u32 	%r590, [%rd6+4];
	xor.b32  	%r1043, %r1043, %r590;
	ld.global.u32 	%r591, [%rd6+8];
	xor.b32  	%r1042, %r1042, %r591;
	ld.global.u32 	%r592, [%rd6+12];
	xor.b32  	%r1041, %r1041, %r592;
	ld.global.u32 	%r593, [%rd6+16];
	xor.b32  	%r1040, %r1040, %r593;
$L__BB0_8:
	and.b32  	%r595, %r585, 2;
	setp.eq.s32 	%p6, %r595, 0;
	@%p6 bra 	$L__BB0_10;
	ld.global.u32 	%r596, [%rd6+20];
	xor.b32  	%r1044, %r1044, %r596;
	ld.global.u32 	%r597, [%rd6+24];
	xor.b32  	%r1043, %r1043, %r597;
	ld.global.u32 	%r598, [%rd6+28];
	xor.b32  	%r1042, %r1042, %r598;
	ld.global.u32 	%r599, [%rd6+32];
	xor.b32  	%r1041, %r1041, %r599;
	ld.global.u32 	%r600, [%rd6+36];
	xor.b32  	%r1040, %r1040, %r600;
$L__BB0_10:
	and.b32  	%r602, %r585, 4;
	setp.eq.s32 	%p7, %r602, 0;
	@%p7 bra 	$L__BB0_12;
	ld.global.u32 	%r603, [%rd6+40];
	xor.b32  	%r1044, %r1044, %r603;
	ld.global.u32 	%r604, [%rd6+44];
	xor.b32  	%r1043, %r1043, %r604;
	ld.global.u32 	%r605, [%rd6+48];
	xor.b32  	%r1042, %r1042, %r605;
	ld.global.u32 	%r606, [%rd6+52];
	xor.b32  	%r1041, %r1041, %r606;
	ld.global.u32 	%r607, [%rd6+56];
	xor.b32  	%r1040, %r1040, %r607;
$L__BB0_12:
	and.b32  	%r609, %r585, 8;
	setp.eq.s32 	%p8, %r609, 0;
	@%p8 bra 	$L__BB0_14;
	ld.global.u32 	%r610, [%rd6+60];
	xor.b32  	%r1044, %r1044, %r610;
	ld.global.u32 	%r611, [%rd6+64];
	xor.b32  	%r1043, %r1043, %r611;
	ld.global.u32 	%r612, [%rd6+68];
	xor.b32  	%r1042, %r1042, %r612;
	ld.global.u32 	%r613, [%rd6+72];
	xor.b32  	%r1041, %r1041, %r613;
	ld.global.u32 	%r614, [%rd6+76];
	xor.b32  	%r1040, %r1040, %r614;
$L__BB0_14:
	and.b32  	%r616, %r585, 16;
	setp.eq.s32 	%p9, %r616, 0;
	@%p9 bra 	$L__BB0_16;
	ld.global.u32 	%r617, [%rd6+80];
	xor.b32  	%r1044, %r1044, %r617;
	ld.global.u32 	%r618, [%rd6+84];
	xor.b32  	%r1043, %r1043, %r618;
	ld.global.u32 	%r619, [%rd6+88];
	xor.b32  	%r1042, %r1042, %r619;
	ld.global.u32 	%r620, [%rd6+92];
	xor.b32  	%r1041, %r1041, %r620;
	ld.global.u32 	%r621, [%rd6+96];
	xor.b32  	%r1040, %r1040, %r621;
$L__BB0_16:
	and.b32  	%r623, %r585, 32;
	setp.eq.s32 	%p10, %r623, 0;
	@%p10 bra 	$L__BB0_18;
	ld.global.u32 	%r624, [%rd6+100];
	xor.b32  	%r1044, %r1044, %r624;
	ld.global.u32 	%r625, [%rd6+104];
	xor.b32  	%r1043, %r1043, %r625;
	ld.global.u32 	%r626, [%rd6+108];
	xor.b32  	%r1042, %r1042, %r626;
	ld.global.u32 	%r627, [%rd6+112];
	xor.b32  	%r1041, %r1041, %r627;
	ld.global.u32 	%r628, [%rd6+116];
	xor.b32  	%r1040, %r1040, %r628;
$L__BB0_18:
	and.b32  	%r630, %r585, 64;
	setp.eq.s32 	%p11, %r630, 0;
	@%p11 bra 	$L__BB0_20;
	ld.global.u32 	%r631, [%rd6+120];
	xor.b32  	%r1044, %r1044, %r631;
	ld.global.u32 	%r632, [%rd6+124];
	xor.b32  	%r1043, %r1043, %r632;
	ld.global.u32 	%r633, [%rd6+128];
	xor.b32  	%r1042, %r1042, %r633;
	ld.global.u32 	%r634, [%rd6+132];
	xor.b32  	%r1041, %r1041, %r634;
	ld.global.u32 	%r635, [%rd6+136];
	xor.b32  	%r1040, %r1040, %r635;
$L__BB0_20:
	and.b32  	%r637, %r585, 128;
	setp.eq.s32 	%p12, %r637, 0;
	@%p12 bra 	$L__BB0_22;
	ld.global.u32 	%r638, [%rd6+140];
	xor.b32  	%r1044, %r1044, %r638;
	ld.global.u32 	%r639, [%rd6+144];
	xor.b32  	%r1043, %r1043, %r639;
	ld.global.u32 	%r640, [%rd6+148];
	xor.b32  	%r1042, %r1042, %r640;
	ld.global.u32 	%r641, [%rd6+152];
	xor.b32  	%r1041, %r1041, %r641;
	ld.global.u32 	%r642, [%rd6+156];
	xor.b32  	%r1040, %r1040, %r642;
$L__BB0_22:
	and.b32  	%r644, %r585, 256;
	setp.eq.s32 	%p13, %r644, 0;
	@%p13 bra 	$L__BB0_24;
	ld.global.u32 	%r645, [%rd6+160];
	xor.b32  	%r1044, %r1044, %r645;
	ld.global.u32 	%r646, [%rd6+164];
	xor.b32  	%r1043, %r1043, %r646;
	ld.global.u32 	%r647, [%rd6+168];
	xor.b32  	%r1042, %r1042, %r647;
	ld.global.u32 	%r648, [%rd6+172];
	xor.b32  	%r1041, %r1041, %r648;
	ld.global.u32 	%r649, [%rd6+176];
	xor.b32  	%r1040, %r1040, %r649;
$L__BB0_24:
	and.b32  	%r651, %r585, 512;
	setp.eq.s32 	%p14, %r651, 0;
	@%p14 bra 	$L__BB0_26;
	ld.global.u32 	%r652, [%rd6+180];
	xor.b32  	%r1044, %r1044, %r652;
	ld.global.u32 	%r653, [%rd6+184];
	xor.b32  	%r1043, %r1043, %r653;
	ld.global.u32 	%r654, [%rd6+188];
	xor.b32  	%r1042, %r1042, %r654;
	ld.global.u32 	%r655, [%rd6+192];
	xor.b32  	%r1041, %r1041, %r655;
	ld.global.u32 	%r656, [%rd6+196];
	xor.b32  	%r1040, %r1040, %r656;
$L__BB0_26:
	and.b32  	%r658, %r585, 1024;
	setp.eq.s32 	%p15, %r658, 0;
	@%p15 bra 	$L__BB0_28;
	ld.global.u32 	%r659, [%rd6+200];
	xor.b32  	%r1044, %r1044, %r659;
	ld.global.u32 	%r660, [%rd6+204];
	xor.b32  	%r1043, %r1043, %r660;
	ld.global.u32 	%r661, [%rd6+208];
	xor.b32  	%r1042, %r1042, %r661;
	ld.global.u32 	%r662, [%rd6+212];
	xor.b32  	%r1041, %r1041, %r662;
	ld.global.u32 	%r663, [%rd6+216];
	xor.b32  	%r1040, %r1040, %r663;
$L__BB0_28:
	and.b32  	%r665, %r585, 2048;
	setp.eq.s32 	%p16, %r665, 0;
	@%p16 bra 	$L__BB0_30;
	ld.global.u32 	%r666, [%rd6+220];
	xor.b32  	%r1044, %r1044, %r666;
	ld.global.u32 	%r667, [%rd6+224];
	xor.b32  	%r1043, %r1043, %r667;
	ld.global.u32 	%r668, [%rd6+228];
	xor.b32  	%r1042, %r1042, %r668;
	ld.global.u32 	%r669, [%rd6+232];
	xor.b32  	%r1041, %r1041, %r669;
	ld.global.u32 	%r670, [%rd6+236];
	xor.b32  	%r1040, %r1040, %r670;
$L__BB0_30:
	and.b32  	%r672, %r585, 4096;
	setp.eq.s32 	%p17, %r672, 0;
	@%p17 bra 	$L__BB0_32;
	ld.global.u32 	%r673, [%rd6+240];
	xor.b32  	%r1044, %r1044, %r673;
	ld.global.u32 	%r674, [%rd6+244];
	xor.b32  	%r1043, %r1043, %r674;
	ld.global.u32 	%r675, [%rd6+248];
	xor.b32  	%r1042, %r1042, %r675;
	ld.global.u32 	%r676, [%rd6+252];
	xor.b32  	%r1041, %r1041, %r676;
	ld.global.u32 	%r677, [%rd6+256];
	xor.b32  	%r1040, %r1040, %r677;
$L__BB0_32:
	and.b32  	%r679, %r585, 8192;
	setp.eq.s32 	%p18, %r679, 0;
	@%p18 bra 	$L__BB0_34;
	ld.global.u32 	%r680, [%rd6+260];
	xor.b32  	%r1044, %r1044, %r680;
	ld.global.u32 	%r681, [%rd6+264];
	xor.b32  	%r1043, %r1043, %r681;
	ld.global.u32 	%r682, [%rd6+268];
	xor.b32  	%r1042, %r1042, %r682;
	ld.global.u32 	%r683, [%rd6+272];
	xor.b32  	%r1041, %r1041, %r683;
	ld.global.u32 	%r684, [%rd6+276];
	xor.b32  	%r1040, %r1040, %r684;
$L__BB0_34:
	and.b32  	%r686, %r585, 16384;
	setp.eq.s32 	%p19, %r686, 0;
	@%p19 bra 	$L__BB0_36;
	ld.global.u32 	%r687, [%rd6+280];
	xor.b32  	%r1044, %r1044, %r687;
	ld.global.u32 	%r688, [%rd6+284];
	xor.b32  	%r1043, %r1043, %r688;
	ld.global.u32 	%r689, [%rd6+288];
	xor.b32  	%r1042, %r1042, %r689;
	ld.global.u32 	%r690, [%rd6+292];
	xor.b32  	%r1041, %r1041, %r690;
	ld.global.u32 	%r691, [%rd6+296];
	xor.b32  	%r1040, %r1040, %r691;
$L__BB0_36:
	and.b32  	%r693, %r585, 32768;
	setp.eq.s32 	%p20, %r693, 0;
	@%p20 bra 	$L__BB0_38;
	ld.global.u32 	%r694, [%rd6+300];
	xor.b32  	%r1044, %r1044, %r694;
	ld.global.u32 	%r695, [%rd6+304];
	xor.b32  	%r1043, %r1043, %r695;
	ld.global.u32 	%r696, [%rd6+308];
	xor.b32  	%r1042, %r1042, %r696;
	ld.global.u32 	%r697, [%rd6+312];
	xor.b32  	%r1041, %r1041, %r697;
	ld.global.u32 	%r698, [%rd6+316];
	xor.b32  	%r1040, %r1040, %r698;
$L__BB0_38:
	add.s32 	%r1039, %r1039, 16;
	setp.ne.s32 	%p21, %r1039, 32;
	@%p21 bra 	$L__BB0_6;
	mad.lo.s32 	%r699, %r1033, -31, %r23;
	add.s32 	%r1033, %r699, 1;
	setp.ne.s32 	%p22, %r1033, 5;
	@%p22 bra 	$L__BB0_5;
	st.local.u32 	[%rd1+4], %r1044;
	st.local.v2.u32 	[%rd1+8], {%r1043, %r1042};
	st.local.v2.u32 	[%rd1+16], {%r1041, %r1040};
	setp.eq.s64 	%p23, %rd4, 1;
	@%p23 bra 	$L__BB0_115;
	mov.b32 	%r1040, 0;
	mov.u32 	%r1041, %r1040;
	mov.u32 	%r1042, %r1040;
	mov.u32 	%r1043, %r1040;
	mov.u32 	%r1044, %r1040;
	mov.u32 	%r1125, %r1040;
$L__BB0_42:
	mul.wide.u32 	%rd18, %r1125, 4;
	add.s64 	%rd19, %rd1, %rd18;
	ld.local.u32 	%r198, [%rd19+4];
	shl.b32 	%r199, %r1125, 5;
	mov.b32 	%r1131, 0;
$L__BB0_43:
	.pragma "nounroll";
	shr.u32 	%r702, %r198, %r1131;
	and.b32  	%r703, %r702, 1;
	setp.eq.b32 	%p24, %r703, 1;
	not.pred 	%p25, %p24;
	add.s32 	%r704, %r199, %r1131;
	mul.lo.s32 	%r705, %r704, 5;
	mul.wide.u32 	%rd20, %r705, 4;
	add.s64 	%rd7, %rd5, %rd20;
	@%p25 bra 	$L__BB0_45;
	ld.global.u32 	%r706, [%rd7];
	xor.b32  	%r1044, %r1044, %r706;
	ld.global.u32 	%r707, [%rd7+4];
	xor.b32  	%r1043, %r1043, %r707;
	ld.global.u32 	%r708, [%rd7+8];
	xor.b32  	%r1042, %r1042, %r708;
	ld.global.u32 	%r709, [%rd7+12];
	xor.b32  	%r1041, %r1041, %r709;
	ld.global.u32 	%r710, [%rd7+16];
	xor.b32  	%r1040, %r1040, %r710;
$L__BB0_45:
	and.b32  	%r712, %r702, 2;
	setp.eq.s32 	%p26, %r712, 0;
	@%p26 bra 	$L__BB0_47;
	ld.global.u32 	%r713, [%rd7+20];
	xor.b32  	%r1044, %r1044, %r713;
	ld.global.u32 	%r714, [%rd7+24];
	xor.b32  	%r1043, %r1043, %r714;
	ld.global.u32 	%r715, [%rd7+28];
	xor.b32  	%r1042, %r1042, %r715;
	ld.global.u32 	%r716, [%rd7+32];
	xor.b32  	%r1041, %r1041, %r716;
	ld.global.u32 	%r717, [%rd7+36];
	xor.b32  	%r1040, %r1040, %r717;
$L__BB0_47:
	and.b32  	%r719, %r702, 4;
	setp.eq.s32 	%p27, %r719, 0;
	@%p27 bra 	$L__BB0_49;
	ld.global.u32 	%r720, [%rd7+40];
	xor.b32  	%r1044, %r1044, %r720;
	ld.global.u32 	%r721, [%rd7+44];
	xor.b32  	%r1043, %r1043, %r721;
	ld.global.u32 	%r722, [%rd7+48];
	xor.b32  	%r1042, %r1042, %r722;
	ld.global.u32 	%r723, [%rd7+52];
	xor.b32  	%r1041, %r1041, %r723;
	ld.global.u32 	%r724, [%rd7+56];
	xor.b32  	%r1040, %r1040, %r724;
$L__BB0_49:
	and.b32  	%r726, %r702, 8;
	setp.eq.s32 	%p28, %r726, 0;
	@%p28 bra 	$L__BB0_51;
	ld.global.u32 	%r727, [%rd7+60];
	xor.b32  	%r1044, %r1044, %r727;
	ld.global.u32 	%r728, [%rd7+64];
	xor.b32  	%r1043, %r1043, %r728;
	ld.global.u32 	%r729, [%rd7+68];
	xor.b32  	%r1042, %r1042, %r729;
	ld.global.u32 	%r730, [%rd7+72];
	xor.b32  	%r1041, %r1041, %r730;
	ld.global.u32 	%r731, [%rd7+76];
	xor.b32  	%r1040, %r1040, %r731;
$L__BB0_51:
	and.b32  	%r733, %r702, 16;
	setp.eq.s32 	%p29, %r733, 0;
	@%p29 bra 	$L__BB0_53;
	ld.global.u32 	%r734, [%rd7+80];
	xor.b32  	%r1044, %r1044, %r734;
	ld.global.u32 	%r735, [%rd7+84];
	xor.b32  	%r1043, %r1043, %r735;
	ld.global.u32 	%r736, [%rd7+88];
	xor.b32  	%r1042, %r1042, %r736;
	ld.global.u32 	%r737, [%rd7+92];
	xor.b32  	%r1041, %r1041, %r737;
	ld.global.u32 	%r738, [%rd7+96];
	xor.b32  	%r1040, %r1040, %r738;
$L__BB0_53:
	and.b32  	%r740, %r702, 32;
	setp.eq.s32 	%p30, %r740, 0;
	@%p30 bra 	$L__BB0_55;
	ld.global.u32 	%r741, [%rd7+100];
	xor.b32  	%r1044, %r1044, %r741;
	ld.global.u32 	%r742, [%rd7+104];
	xor.b32  	%r1043, %r1043, %r742;
	ld.global.u32 	%r743, [%rd7+108];
	xor.b32  	%r1042, %r1042, %r743;
	ld.global.u32 	%r744, [%rd7+112];
	xor.b32  	%r1041, %r1041, %r744;
	ld.global.u32 	%r745, [%rd7+116];
	xor.b32  	%r1040, %r1040, %r745;
$L__BB0_55:
	and.b32  	%r747, %r702, 64;
	setp.eq.s32 	%p31, %r747, 0;
	@%p31 bra 	$L__BB0_57;
	ld.global.u32 	%r748, [%rd7+120];
	xor.b32  	%r1044, %r1044, %r748;
	ld.global.u32 	%r749, [%rd7+124];
	xor.b32  	%r1043, %r1043, %r749;
	ld.global.u32 	%r750, [%rd7+128];
	xor.b32  	%r1042, %r1042, %r750;
	ld.global.u32 	%r751, [%rd7+132];
	xor.b32  	%r1041, %r1041, %r751;
	ld.global.u32 	%r752, [%rd7+136];
	xor.b32  	%r1040, %r1040, %r752;
$L__BB0_57:
	and.b32  	%r754, %r702, 128;
	setp.eq.s32 	%p32, %r754, 0;
	@%p32 bra 	$L__BB0_59;
	ld.global.u32 	%r755, [%rd7+140];
	xor.b32  	%r1044, %r1044, %r755;
	ld.global.u32 	%r756, [%rd7+144];
	xor.b32  	%r1043, %r1043, %r756;
	ld.global.u32 	%r757, [%rd7+148];
	xor.b32  	%r1042, %r1042, %r757;
	ld.global.u32 	%r758, [%rd7+152];
	xor.b32  	%r1041, %r1041, %r758;
	ld.global.u32 	%r759, [%rd7+156];
	xor.b32  	%r1040, %r1040, %r759;
$L__BB0_59:
	and.b32  	%r761, %r702, 256;
	setp.eq.s32 	%p33, %r761, 0;
	@%p33 bra 	$L__BB0_61;
	ld.global.u32 	%r762, [%rd7+160];
	xor.b32  	%r1044, %r1044, %r762;
	ld.global.u32 	%r763, [%rd7+164];
	xor.b32  	%r1043, %r1043, %r763;
	ld.global.u32 	%r764, [%rd7+168];
	xor.b32  	%r1042, %r1042, %r764;
	ld.global.u32 	%r765, [%rd7+172];
	xor.b32  	%r1041, %r1041, %r765;
	ld.global.u32 	%r766, [%rd7+176];
	xor.b32  	%r1040, %r1040, %r766;
$L__BB0_61:
	and.b32  	%r768, %r702, 512;
	setp.eq.s32 	%p34, %r768, 0;
	@%p34 bra 	$L__BB0_63;
	ld.global.u32 	%r769, [%rd7+180];
	xor.b32  	%r1044, %r1044, %r769;
	ld.global.u32 	%r770, [%rd7+184];
	xor.b32  	%r1043, %r1043, %r770;
	ld.global.u32 	%r771, [%rd7+188];
	xor.b32  	%r1042, %r1042, %r771;
	ld.global.u32 	%r772, [%rd7+192];
	xor.b32  	%r1041, %r1041, %r772;
	ld.global.u32 	%r773, [%rd7+196];
	xor.b32  	%r1040, %r1040, %r773;
$L__BB0_63:
	and.b32  	%r775, %r702, 1024;
	setp.eq.s32 	%p35, %r775, 0;
	@%p35 bra 	$L__BB0_65;
	ld.global.u32 	%r776, [%rd7+200];
	xor.b32  	%r1044, %r1044, %r776;
	ld.global.u32 	%r777, [%rd7+204];
	xor.b32  	%r1043, %r1043, %r777;
	ld.global.u32 	%r778, [%rd7+208];
	xor.b32  	%r1042, %r1042, %r778;
	ld.global.u32 	%r779, [%rd7+212];
	xor.b32  	%r1041, %r1041, %r779;
	ld.global.u32 	%r780, [%rd7+216];
	xor.b32  	%r1040, %r1040, %r780;
$L__BB0_65:
	and.b32  	%r782, %r702, 2048;
	setp.eq.s32 	%p36, %r782, 0;
	@%p36 bra 	$L__BB0_67;
	ld.global.u32 	%r783, [%rd7+220];
	xor.b32  	%r1044, %r1044, %r783;
	ld.global.u32 	%r784, [%rd7+224];
	xor.b32  	%r1043, %r1043, %r784;
	ld.global.u32 	%r785, [%rd7+228];
	xor.b32  	%r1042, %r1042, %r785;
	ld.global.u32 	%r786, [%rd7+232];
	xor.b32  	%r1041, %r1041, %r786;
	ld.global.u32 	%r787, [%rd7+236];
	xor.b32  	%r1040, %r1040, %r787;
$L__BB0_67:
	and.b32  	%r789, %r702, 4096;
	setp.eq.s32 	%p37, %r789, 0;
	@%p37 bra 	$L__BB0_69;
	ld.global.u32 	%r790, [%rd7+240];
	xor.b32  	%r1044, %r1044, %r790;
	ld.global.u32 	%r791, [%rd7+244];
	xor.b32  	%r1043, %r1043, %r791;
	ld.global.u32 	%r792, [%rd7+248];
	xor.b32  	%r1042, %r1042, %r792;
	ld.global.u32 	%r793, [%rd7+252];
	xor.b32  	%r1041, %r1041, %r793;
	ld.global.u32 	%r794, [%rd7+256];
	xor.b32  	%r1040, %r1040, %r794;
$L__BB0_69:
	and.b32  	%r796, %r702, 8192;
	setp.eq.s32 	%p38, %r796, 0;
	@%p38 bra 	$L__BB0_71;
	ld.global.u32 	%r797, [%rd7+260];
	xor.b32  	%r1044, %r1044, %r797;
	ld.global.u32 	%r798, [%rd7+264];
	xor.b32  	%r1043, %r1043, %r798;
	ld.global.u32 	%r799, [%rd7+268];
	xor.b32  	%r1042, %r1042, %r799;
	ld.global.u32 	%r800, [%rd7+272];
	xor.b32  	%r1041, %r1041, %r800;
	ld.global.u32 	%r801, [%rd7+276];
	xor.b32  	%r1040, %r1040, %r801;
$L__BB0_71:
	and.b32  	%r803, %r702, 16384;
	setp.eq.s32 	%p39, %r803, 0;
	@%p39 bra 	$L__BB0_73;
	ld.global.u32 	%r804, [%rd7+280];
	xor.b32  	%r1044, %r1044, %r804;
	ld.global.u32 	%r805, [%rd7+284];
	xor.b32  	%r1043, %r1043, %r805;
	ld.global.u32 	%r806, [%rd7+288];
	xor.b32  	%r1042, %r1042, %r806;
	ld.global.u32 	%r807, [%rd7+292];
	xor.b32  	%r1041, %r1041, %r807;
	ld.global.u32 	%r808, [%rd7+296];
	xor.b32  	%r1040, %r1040, %r808;
$L__BB0_73:
	and.b32  	%r810, %r702, 32768;
	setp.eq.s32 	%p40, %r810, 0;
	@%p40 bra 	$L__BB0_75;
	ld.global.u32 	%r811, [%rd7+300];
	xor.b32  	%r1044, %r1044, %r811;
	ld.global.u32 	%r812, [%rd7+304];
	xor.b32  	%r1043, %r1043, %r812;
	ld.global.u32 	%r813, [%rd7+308];
	xor.b32  	%r1042, %r1042, %r813;
	ld.global.u32 	%r814, [%rd7+312];
	xor.b32  	%r1041, %r1041, %r814;
	ld.global.u32 	%r815, [%rd7+316];
	xor.b32  	%r1040, %r1040, %r815;
$L__BB0_75:
	add.s32 	%r1131, %r1131, 16;
	setp.ne.s32 	%p41, %r1131, 32;
	@%p41 bra 	$L__BB0_43;
	mad.lo.s32 	%r816, %r1125, -31, %r199;
	add.s32 	%r1125, %r816, 1;
	setp.ne.s32 	%p42, %r1125, 5;
	@%p42 bra 	$L__BB0_42;
	st.local.u32 	[%rd1+4], %r1044;
	st.local.v2.u32 	[%rd1+8], {%r1043, %r1042};
	st.local.v2.u32 	[%rd1+16], {%r1041, %r1040};
	setp.ne.s64 	%p43, %rd4, 3;
	@%p43 bra 	$L__BB0_115;
	mov.b32 	%r1040, 0;
	mov.u32 	%r1041, %r1040;
	mov.u32 	%r1042, %r1040;
	mov.u32 	%r1043, %r1040;
	mov.u32 	%r1044, %r1040;
	mov.u32 	%r1217, %r1040;
$L__BB0_79:
	mul.wide.u32 	%rd21, %r1217, 4;
	add.s64 	%rd22, %rd1, %rd21;
	ld.local.u32 	%r374, [%rd22+4];
	shl.b32 	%r375, %r1217, 5;
	mov.b32 	%r1223, 0;
$L__BB0_80:
	.pragma "nounroll";
	shr.u32 	%r819, %r374, %r1223;
	and.b32  	%r820, %r819, 1;
	setp.eq.b32 	%p44, %r820, 1;
	not.pred 	%p45, %p44;
	add.s32 	%r821, %r375, %r1223;
	mul.lo.s32 	%r822, %r821, 5;
	mul.wide.u32 	%rd23, %r822, 4;
	add.s64 	%rd8, %rd5, %rd23;
	@%p45 bra 	$L__BB0_82;
	ld.global.u32 	%r823, [%rd8];
	xor.b32  	%r1044, %r1044, %r823;
	ld.global.u32 	%r824, [%rd8+4];
	xor.b32  	%r1043, %r1043, %r824;
	ld.global.u32 	%r825, [%rd8+8];
	xor.b32  	%r1042, %r1042, %r825;
	ld.global.u32 	%r826, [%rd8+12];
	xor.b32  	%r1041, %r1041, %r826;
	ld.global.u32 	%r827, [%rd8+16];
	xor.b32  	%r1040, %r1040, %r827;
$L__BB0_82:
	and.b32  	%r829, %r819, 2;
	setp.eq.s32 	%p46, %r829, 0;
	@%p46 bra 	$L__BB0_84;
	ld.global.u32 	%r830, [%rd8+20];
	xor.b32  	%r1044, %r1044, %r830;
	ld.global.u32 	%r831, [%rd8+24];
	xor.b32  	%r1043, %r1043, %r831;
	ld.global.u32 	%r832, [%rd8+28];
	xor.b32  	%r1042, %r1042, %r832;
	ld.global.u32 	%r833, [%rd8+32];
	xor.b32  	%r1041, %r1041, %r833;
	ld.global.u32 	%r834, [%rd8+36];
	xor.b32  	%r1040, %r1040, %r834;
$L__BB0_84:
	and.b32  	%r836, %r819, 4;
	setp.eq.s32 	%p47, %r836, 0;
	@%p47 bra 	$L__BB0_86;
	ld.global.u32 	%r837, [%rd8+40];
	xor.b32  	%r1044, %r1044, %r837;
	ld.global.u32 	%r838, [%rd8+44];
	xor.b32  	%r1043, %r1043, %r838;
	ld.global.u32 	%r839, [%rd8+48];
	xor.b32  	%r1042, %r1042, %r839;
	ld.global.u32 	%r840, [%rd8+52];
	xor.b32  	%r1041, %r1041, %r840;
	ld.global.u32 	%r841, [%rd8+56];
	xor.b32  	%r1040, %r1040, %r841;
$L__BB0_86:
	and.b32  	%r843, %r819, 8;
	setp.eq.s32 	%p48, %r843, 0;
	@%p48 bra 	$L__BB0_88;
	ld.global.u32 	%r844, [%rd8+60];
	xor.b32  	%r1044, %r1044, %r844;
	ld.global.u32 	%r845, [%rd8+64];
	xor.b32  	%r1043, %r1043, %r845;
	ld.global.u32 	%r846, [%rd8+68];
	xor.b32  	%r1042, %r1042, %r846;
	ld.global.u32 	%r847, [%rd8+72];
	xor.b32  	%r1041, %r1041, %r847;
	ld.global.u32 	%r848, [%rd8+76];
	xor.b32  	%r1040, %r1040, %r848;
$L__BB0_88:
	and.b32  	%r850, %r819, 16;
	setp.eq.s32 	%p49, %r850, 0;
	@%p49 bra 	$L__BB0_90;
	ld.global.u32 	%r851, [%rd8+80];
	xor.b32  	%r1044, %r1044, %r851;
	ld.global.u32 	%r852, [%rd8+84];
	xor.b32  	%r1043, %r1043, %r852;
	ld.global.u32 	%r853, [%rd8+88];
	xor.b32  	%r1042, %r1042, %r853;
	ld.global.u32 	%r854, [%rd8+92];
	xor.b32  	%r1041, %r1041, %r854;
	ld.global.u32 	%r855, [%rd8+96];
	xor.b32  	%r1040, %r1040, %r855;
$L__BB0_90:
	and.b32  	%r857, %r819, 32;
	setp.eq.s32 	%p50, %r857, 0;
	@%p50 bra 	$L__BB0_92;
	ld.global.u32 	%r858, [%rd8+100];
	xor.b32  	%r1044, %r1044, %r858;
	ld.global.u32 	%r859, [%rd8+104];
	xor.b32  	%r1043, %r1043, %r859;
	ld.global.u32 	%r860, [%rd8+108];
	xor.b32  	%r1042, %r1042, %r860;
	ld.global.u32 	%r861, [%rd8+112];
	xor.b32  	%r1041, %r1041, %r861;
	ld.global.u32 	%r862, [%rd8+116];
	xor.b32  	%r1040, %r1040, %r862;
$L__BB0_92:
	and.b32  	%r864, %r819, 64;
	setp.eq.s32 	%p51, %r864, 0;
	@%p51 bra 	$L__BB0_94;
	ld.global.u32 	%r865, [%rd8+120];
	xor.b32  	%r1044, %r1044, %r865;
	ld.global.u32 	%r866, [%rd8+124];
	xor.b32  	%r1043, %r1043, %r866;
	ld.global.u32 	%r867, [%rd8+128];
	xor.b32  	%r1042, %r1042, %r867;
	ld.global.u32 	%r868, [%rd8+132];
	xor.b32  	%r1041, %r1041, %r868;
	ld.global.u32 	%r869, [%rd8+136];
	xor.b32  	%r1040, %r1040, %r869;
$L__BB0_94:
	and.b32  	%r871, %r819, 128;
	setp.eq.s32 	%p52, %r871, 0;
	@%p52 bra 	$L__BB0_96;
	ld.global.u32 	%r872, [%rd8+140];
	xor.b32  	%r1044, %r1044, %r872;
	ld.global.u32 	%r873, [%rd8+144];
	xor.b32  	%r1043, %r1043, %r873;
	ld.global.u32 	%r874, [%rd8+148];
	xor.b32  	%r1042, %r1042, %r874;
	ld.global.u32 	%r875, [%rd8+152];
	xor.b32  	%r1041, %r1041, %r875;
	ld.global.u32 	%r876, [%rd8+156];
	xor.b32  	%r1040, %r1040, %r876;
$L__BB0_96:
	and.b32  	%r878, %r819, 256;
	setp.eq.s32 	%p53, %r878, 0;
	@%p53 bra 	$L__BB0_98;
	ld.global.u32 	%r879, [%rd8+160];
	xor.b32  	%r1044, %r1044, %r879;
	ld.global.u32 	%r880, [%rd8+164];
	xor.b32  	%r1043, %r1043, %r880;
	ld.global.u32 	%r881, [%rd8+168];
	xor.b32  	%r1042, %r1042, %r881;
	ld.global.u32 	%r882, [%rd8+172];
	xor.b32  	%r1041, %r1041, %r882;
	ld.global.u32 	%r883, [%rd8+176];
	xor.b32  	%r1040, %r1040, %r883;
$L__BB0_98:
	and.b32  	%r885, %r819, 512;
	setp.eq.s32 	%p54, %r885, 0;
	@%p54 bra 	$L__BB0_100;
	ld.global.u32 	%r886, [%rd8+180];
	xor.b32  	%r1044, %r1044, %r886;
	ld.global.u32 	%r887, [%rd8+184];
	xor.b32  	%r1043, %r1043, %r887;
	ld.global.u32 	%r888, [%rd8+188];
	xor.b32  	%r1042, %r1042, %r888;
	ld.global.u32 	%r889, [%rd8+192];
	xor.b32  	%r1041, %r1041, %r889;
	ld.global.u32 	%r890, [%rd8+196];
	xor.b32  	%r1040, %r1040, %r890;
$L__BB0_100:
	and.b32  	%r892, %r819, 1024;
	setp.eq.s32 	%p55, %r892, 0;
	@%p55 bra 	$L__BB0_102;
	ld.global.u32 	%r893, [%rd8+200];
	xor.b32  	%r1044, %r1044, %r893;
	ld.global.u32 	%r894, [%rd8+204];
	xor.b32  	%r1043, %r1043, %r894;
	ld.global.u32 	%r895, [%rd8+208];
	xor.b32  	%r1042, %r1042, %r895;
	ld.global.u32 	%r896, [%rd8+212];
	xor.b32  	%r1041, %r1041, %r896;
	ld.global.u32 	%r897, [%rd8+216];
	xor.b32  	%r1040, %r1040, %r897;
$L__BB0_102:
	and.b32  	%r899, %r819, 2048;
	setp.eq.s32 	%p56, %r899, 0;
	@%p56 bra 	$L__BB0_104;
	ld.global.u32 	%r900, [%rd8+220];
	xor.b32  	%r1044, %r1044, %r900;
	ld.global.u32 	%r901, [%rd8+224];
	xor.b32  	%r1043, %r1043, %r901;
	ld.global.u32 	%r902, [%rd8+228];
	xor.b32  	%r1042, %r1042, %r902;
	ld.global.u32 	%r903, [%rd8+232];
	xor.b32  	%r1041, %r1041, %r903;
	ld.global.u32 	%r904, [%rd8+236];
	xor.b32  	%r1040, %r1040, %r904;
$L__BB0_104:
	and.b32  	%r906, %r819, 4096;
	setp.eq.s32 	%p57, %r906, 0;
	@%p57 bra 	$L__BB0_106;
	ld.global.u32 	%r907, [%rd8+240];
	xor.b32  	%r1044, %r1044, %r907;
	ld.global.u32 	%r908, [%rd8+244];
	xor.b32  	%r1043, %r1043, %r908;
	ld.global.u32 	%r909, [%rd8+248];
	xor.b32  	%r1042, %r1042, %r909;
	ld.global.u32 	%r910, [%rd8+252];
	xor.b32  	%r1041, %r1041, %r910;
	ld.global.u32 	%r911, [%rd8+256];
	xor.b32  	%r1040, %r1040, %r911;
$L__BB0_106:
	and.b32  	%r913, %r819, 8192;
	setp.eq.s32 	%p58, %r913, 0;
	@%p58 bra 	$L__BB0_108;
	ld.global.u32 	%r914, [%rd8+260];
	xor.b32  	%r1044, %r1044, %r914;
	ld.global.u32 	%r915, [%rd8+264];
	xor.b32  	%r1043, %r1043, %r915;
	ld.global.u32 	%r916, [%rd8+268];
	xor.b32  	%r1042, %r1042, %r916;
	ld.global.u32 	%r917, [%rd8+272];
	xor.b32  	%r1041, %r1041, %r917;
	ld.global.u32 	%r918, [%rd8+276];
	xor.b32  	%r1040, %r1040, %r918;
$L__BB0_108:
	and.b32  	%r920, %r819, 16384;
	setp.eq.s32 	%p59, %r920, 0;
	@%p59 bra 	$L__BB0_110;
	ld.global.u32 	%r921, [%rd8+280];
	xor.b32  	%r1044, %r1044, %r921;
	ld.global.u32 	%r922, [%rd8+284];
	xor.b32  	%r1043, %r1043, %r922;
	ld.global.u32 	%r923, [%rd8+288];
	xor.b32  	%r1042, %r1042, %r923;
	ld.global.u32 	%r924, [%rd8+292];
	xor.b32  	%r1041, %r1041, %r924;
	ld.global.u32 	%r925, [%rd8+296];
	xor.b32  	%r1040, %r1040, %r925;
$L__BB0_110:
	and.b32  	%r927, %r819, 32768;
	setp.eq.s32 	%p60, %r927, 0;
	@%p60 bra 	$L__BB0_112;
	ld.global.u32 	%r928, [%rd8+300];
	xor.b32  	%r1044, %r1044, %r928;
	ld.global.u32 	%r929, [%rd8+304];
	xor.b32  	%r1043, %r1043, %r929;
	ld.global.u32 	%r930, [%rd8+308];
	xor.b32  	%r1042, %r1042, %r930;
	ld.global.u32 	%r931, [%rd8+312];
	xor.b32  	%r1041, %r1041, %r931;
	ld.global.u32 	%r932, [%rd8+316];
	xor.b32  	%r1040, %r1040, %r932;
$L__BB0_112:
	add.s32 	%r1223, %r1223, 16;
	setp.ne.s32 	%p61, %r1223, 32;
	@%p61 bra 	$L__BB0_80;
	mad.lo.s32 	%r933, %r1217, -31, %r375;
	add.s32 	%r1217, %r933, 1;
	setp.ne.s32 	%p62, %r1217, 5;
	@%p62 bra 	$L__BB0_79;
	st.local.u32 	[%rd1+4], %r1044;
	st.local.v2.u32 	[%rd1+8], {%r1043, %r1042};
	st.local.v2.u32 	[%rd1+16], {%r1041, %r1040};
$L__BB0_115:
	shr.u64 	%rd27, %rd3, 2;
	add.s32 	%r1027, %r1027, 1;
	setp.gt.u64 	%p63, %rd3, 3;
	@%p63 bra 	$L__BB0_3;
$L__BB0_116:
	mul.lo.s32 	%r936, %r4, 1703105765;
	sub.s32 	%r937, %r3, %r936;
	add.s32 	%r1315, %r937, 6977678;
	mov.b32 	%r1321, 0;
	mov.b32 	%r1314, 6977678;
$L__BB0_117:
	shr.u32 	%r938, %r1044, 2;
	xor.b32  	%r939, %r938, %r1044;
	shl.b32 	%r940, %r1040, 4;
	shl.b32 	%r941, %r939, 1;
	xor.b32  	%r942, %r941, %r940;
	xor.b32  	%r943, %r942, %r939;
	xor.b32  	%r944, %r943, %r1040;
	shr.u32 	%r945, %r1043, 2;
	xor.b32  	%r946, %r945, %r1043;
	shl.b32 	%r947, %r944, 4;
	shl.b32 	%r948, %r946, 1;
	xor.b32  	%r949, %r948, %r947;
	xor.b32  	%r950, %r949, %r946;
	xor.b32  	%r951, %r950, %r944;
	shr.u32 	%r952, %r1042, 2;
	xor.b32  	%r953, %r952, %r1042;
	shl.b32 	%r954, %r951, 4;
	shl.b32 	%r955, %r953, 1;
	xor.b32  	%r956, %r955, %r954;
	xor.b32  	%r957, %r956, %r953;
	xor.b32  	%r958, %r957, %r951;
	shr.u32 	%r959, %r1041, 2;
	xor.b32  	%r960, %r959, %r1041;
	shl.b32 	%r961, %r958, 4;
	shl.b32 	%r962, %r960, 1;
	xor.b32  	%r963, %r962, %r961;
	xor.b32  	%r964, %r963, %r960;
	xor.b32  	%r1044, %r964, %r958;
	shr.u32 	%r965, %r1040, 2;
	xor.b32  	%r966, %r965, %r1040;
	shl.b32 	%r967, %r1044, 4;
	shl.b32 	%r968, %r966, 1;
	xor.b32  	%r969, %r968, %r967;
	xor.b32  	%r970, %r969, %r966;
	xor.b32  	%r1043, %r970, %r1044;
	shr.u32 	%r971, %r944, 2;
	xor.b32  	%r972, %r971, %r944;
	shl.b32 	%r973, %r1043, 4;
	shl.b32 	%r974, %r972, 1;
	xor.b32  	%r975, %r974, %r973;
	xor.b32  	%r976, %r975, %r972;
	xor.b32  	%r1042, %r976, %r1043;
	shr.u32 	%r977, %r951, 2;
	xor.b32  	%r978, %r977, %r951;
	shl.b32 	%r979, %r1042, 4;
	shl.b32 	%r980, %r978, 1;
	xor.b32  	%r981, %r980, %r979;
	xor.b32  	%r982, %r981, %r978;
	xor.b32  	%r1041, %r982, %r1042;
	shr.u32 	%r983, %r958, 2;
	xor.b32  	%r984, %r983, %r958;
	shl.b32 	%r985, %r1041, 4;
	shl.b32 	%r986, %r984, 1;
	xor.b32  	%r987, %r986, %r985;
	xor.b32  	%r988, %r987, %r984;
	xor.b32  	%r1040, %r988, %r1041;
	add.s32 	%r989, %r1315, %r1040;
	add.s32 	%r990, %r944, %r1315;
	cvt.rn.f32.u32 	%f1, %r990;
	fma.rn.f32 	%f2, %f1, 0f2F800000, 0f2F000000;
	add.s32 	%r991, %r1315, %r951;
	add.s32 	%r992, %r991, 362437;
	cvt.rn.f32.u32 	%f3, %r992;
	fma.rn.f32 	%f4, %f3, 0f2F800000, 0f2F000000;
	mul.f32 	%f5, %f4, %f4;
	fma.rn.f32 	%f6, %f2, %f2, %f5;
	setp.le.f32 	%p64, %f6, 0f3F800000;
	selp.u32 	%r993, 1, 0, %p64;
	add.s32 	%r994, %r1321, %r993;
	add.s32 	%r995, %r1315, %r958;
	add.s32 	%r996, %r995, 724874;
	cvt.rn.f32.u32 	%f7, %r996;
	fma.rn.f32 	%f8, %f7, 0f2F800000, 0f2F000000;
	add.s32 	%r997, %r1315, %r1044;
	add.s32 	%r998, %r997, 1087311;
	cvt.rn.f32.u32 	%f9, %r998;
	fma.rn.f32 	%f10, %f9, 0f2F800000, 0f2F000000;
	mul.f32 	%f11, %f10, %f10;
	fma.rn.f32 	%f12, %f8, %f8, %f11;
	setp.le.f32 	%p65, %f12, 0f3F800000;
	selp.u32 	%r999, 1, 0, %p65;
	add.s32 	%r1000, %r994, %r999;
	add.s32 	%r1001, %r1315, %r1043;
	add.s32 	%r1002, %r1001, 1449748;
	cvt.rn.f32.u32 	%f13, %r1002;
	fma.rn.f32 	%f14, %f13, 0f2F800000, 0f2F000000;
	add.s32 	%r1003, %r1315, %r1042;
	add.s32 	%r1004, %r1003, 1812185;
	cvt.rn.f32.u32 	%f15, %r1004;
	fma.rn.f32 	%f16, %f15, 0f2F800000, 0f2F000000;
	mul.f32 	%f17, %f16, %f16;
	fma.rn.f32 	%f18, %f14, %f14, %f17;
	setp.le.f32 	%p66, %f18, 0f3F800000;
	selp.u32 	%r1005, 1, 0, %p66;
	add.s32 	%r1006, %r1000, %r1005;
	add.s32 	%r1007, %r1315, %r1041;
	add.s32 	%r1008, %r1007, 2174622;
	cvt.rn.f32.u32 	%f19, %r1008;
	fma.rn.f32 	%f20, %f19, 0f2F800000, 0f2F000000;
	add.s32 	%r1009, %r989, 2537059;
	cvt.rn.f32.u32 	%f21, %r1009;
	fma.rn.f32 	%f22, %f21, 0f2F800000, 0f2F000000;
	mul.f32 	%f23, %f22, %f22;
	fma.rn.f32 	%f24, %f20, %f20, %f23;
	setp.le.f32 	%p67, %f24, 0f3F800000;
	selp.u32 	%r1010, 1, 0, %p67;
	add.s32 	%r1321, %r1006, %r1010;
	add.s32 	%r1315, %r1315, 2899496;
	add.s32 	%r1314, %r1314, 2899496;
	setp.ne.s32 	%p68, %r1314, 731851678;
	@%p68 bra 	$L__BB0_117;
	// begin inline asm
	activemask.b32 %r1011;
	// end inline asm
	shfl.sync.down.b32	%r1012|%p69, %r1321, 16, 31, %r1011;
	add.s32 	%r1013, %r1012, %r1321;
	shfl.sync.down.b32	%r1014|%p70, %r1013, 8, 31, %r1011;
	add.s32 	%r1015, %r1014, %r1013;
	shfl.sync.down.b32	%r1016|%p71, %r1015, 4, 31, %r1011;
	add.s32 	%r1017, %r1016, %r1015;
	shfl.sync.down.b32	%r1018|%p72, %r1017, 2, 31, %r1011;
	add.s32 	%r1019, %r1018, %r1017;
	shfl.sync.down.b32	%r1020|%p73, %r1019, 1, 31, %r1011;
	add.s32 	%r572, %r1020, %r1019;
	and.b32  	%r1021, %r1, 31;
	setp.ne.s32 	%p74, %r1021, 0;
	@%p74 bra 	$L__BB0_120;
	cvt.s64.s32 	%rd24, %r572;
	cvta.to.global.u64 	%rd25, %rd10;
	atom.global.add.u64 	%rd26, [%rd25], %rd24;
$L__BB0_120:
	ret;

}


// ===== COMPILED SASS (sm_100) =====

	.target	sm_100

	.elftype	@"ET_EXEC"


//--------------------- .note.nv.tkinfo           --------------------------
	.section	.note.nv.tkinfo,"",@"SHT_NOTE"
	.sectionflags	@"SHF_NOTE_NV_TKINFO"
	.tkinfo
        /*0018*/ 	.word	0x00000002
        /*0030*/ 	.string	""
        /*0030*/ 	.string	"ptxas"
        /*0030*/ 	.string	"Cuda compilation tools, release 13.0, V13.0.88"
        /*0030*/ 	.string	"Build cuda_13.0.r13.0/compiler.36424714_0"
        /*0030*/ 	.string	"-arch sm_100 -m 64 "



//--------------------- .note.nv.cuinfo           --------------------------
	.section	.note.nv.cuinfo,"",@"SHT_NOTE"
	.sectionflags	@"SHF_NOTE_NV_CUINFO"
        /*0018*/ 	.short	0x0002
        /*001a*/ 	.short	0x0064
        /*001c*/ 	.short	0x0082
	.zero		2


//--------------------- .nv.info                  --------------------------
	.section	.nv.info,"",@"SHT_CUDA_INFO"
	.align	4


	//----- nvinfo : EIATTR_REGCOUNT
	.align		4
        /*0000*/ 	.byte	0x04, 0x2f
        /*0002*/ 	.short	(.L_10 - .L_9)
	.align		4
.L_9:
        /*0004*/ 	.word	index@(_Z21estimate_pi_optimizedPyiy)
        /*0008*/ 	.word	0x0000001f


	//----- nvinfo : EIATTR_FRAME_SIZE
	.align		4
.L_10:
        /*000c*/ 	.byte	0x04, 0x11
        /*000e*/ 	.short	(.L_12 - .L_11)
	.align		4
.L_11:
        /*0010*/ 	.word	index@(_Z21estimate_pi_optimizedPyiy)
        /*0014*/ 	.word	0x00000030


	//----- nvinfo : EIATTR_MIN_STACK_SIZE
	.align		4
.L_12:
        /*0018*/ 	.byte	0x04, 0x12
        /*001a*/ 	.short	(.L_14 - .L_13)
	.align		4
.L_13:
        /*001c*/ 	.word	index@(_Z21estimate_pi_optimizedPyiy)
        /*0020*/ 	.word	0x00000030
.L_14:


//--------------------- .nv.compat                --------------------------
	.section	.nv.compat,"",@"SHT_CUDA_COMPAT_INFO"
	.align	4
        /*0000*/ 	.byte	0x02, 0x09, 0x00, 0x00, 0x02, 0x02, 0x01, 0x00, 0x02, 0x05, 0x05, 0x00, 0x03, 0x07, 0x01, 0x01
        /*0010*/ 	.byte	0x02, 0x03, 0x00, 0x00, 0x02, 0x06, 0x01, 0x00, 0x04, 0x0b, 0x08, 0x00, 0x01, 0x00, 0x00, 0x00
        /*0020*/ 	.byte	0x00, 0x00, 0x00, 0x00


//--------------------- .nv.info._Z21estimate_pi_optimizedPyiy --------------------------
	.section	.nv.info._Z21estimate_pi_optimizedPyiy,"",@"SHT_CUDA_INFO"
	.sectionflags	@""
	.align	4


	//----- nvinfo : EIATTR_CUDA_API_VERSION
	.align		4
        /*0000*/ 	.byte	0x04, 0x37
        /*0002*/ 	.short	(.L_16 - .L_15)
.L_15:
        /*0004*/ 	.word	0x00000082


	//----- nvinfo : EIATTR_KPARAM_INFO
	.align		4
.L_16:
        /*0008*/ 	.byte	0x04, 0x17
        /*000a*/ 	.short	(.L_18 - .L_17)
.L_17:
        /*000c*/ 	.word	0x00000000
        /*0010*/ 	.short	0x0002
        /*0012*/ 	.short	0x0010
        /*0014*/ 	.byte	0x00, 0xf0, 0x21, 0x00


	//----- nvinfo : EIATTR_KPARAM_INFO
	.align		4
.L_18:
        /*0018*/ 	.byte	0x04, 0x17
        /*001a*/ 	.short	(.L_20 - .L_19)
.L_19:
        /*001c*/ 	.word	0x00000000
        /*0020*/ 	.short	0x0001
        /*0022*/ 	.short	0x0008
        /*0024*/ 	.byte	0x00, 0xf0, 0x11, 0x00


	//----- nvinfo : EIATTR_KPARAM_INFO
	.align		4
.L_20:
        /*0028*/ 	.byte	0x04, 0x17
        /*002a*/ 	.short	(.L_22 - .L_21)
.L_21:
        /*002c*/ 	.word	0x00000000
        /*0030*/ 	.short	0x0000
        /*0032*/ 	.short	0x0000
        /*0034*/ 	.byte	0x00, 0xf5, 0x21, 0x00


	//----- nvinfo : EIATTR_SPARSE_MMA_MASK
	.align		4
.L_22:
        /*0038*/ 	.byte	0x03, 0x50
        /*003a*/ 	.short	0x0000


	//----- nvinfo : EIATTR_MAXREG_COUNT
	.align		4
        /*003c*/ 	.byte	0x03, 0x1b
        /*003e*/ 	.short	0x00ff


	//----- nvinfo : EIATTR_MERCURY_ISA_VERSION
	.align		4
        /*0040*/ 	.byte	0x03, 0x5f
        /*0042*/ 	.short	0x0101


	//----- nvinfo : EIATTR_COOP_GROUP_MASK_REGIDS
	.align		4
        /*0044*/ 	.byte	0x04, 0x29
        /*0046*/ 	.short	(.L_24 - .L_23)


	//   ....[0]....
.L_23:
        /*0048*/ 	.word	0x05000003


	//   ....[1]....
        /*004c*/ 	.word	0x05000003


	//   ....[2]....
        /*0050*/ 	.word	0x05000003


	//   ....[3]....
        /*0054*/ 	.word	0x05000003


	//   ....[4]....
        /*0058*/ 	.word	0x05000003


	//----- nvinfo : EIATTR_COOP_GROUP_INSTR_OFFSETS
	.align		4
.L_24:
        /*005c*/ 	.byte	0x04, 0x28
        /*005e*/ 	.short	(.L_26 - .L_25)


	//   ....[0]....
.L_25:
        /*0060*/ 	.word	0x00002db0


	//   ....[1]....
        /*0064*/ 	.word	0x00002de0


	//   ....[2]....
        /*0068*/ 	.word	0x00002e00


	//   ....[3]....
        /*006c*/ 	.word	0x00002e20


	//   ....[4]....
        /*0070*/ 	.word	0x00002e40


	//----- nvinfo : EIATTR_VRC_CTA_INIT_COUNT
	.align		4
.L_26:
        /*0074*/ 	.byte	0x02, 0x4a
	.zero		1
	.zero		1


	//----- nvinfo : EIATTR_EXIT_INSTR_OFFSETS
	.align		4
        /*0078*/ 	.byte	0x04, 0x1c
        /*007a*/ 	.short	(.L_28 - .L_27)


	//   ....[0]....
.L_27:
        /*007c*/ 	.word	0x00000080


	//   ....[1]....
        /*0080*/ 	.word	0x00002e50


	//   ....[2]....
        /*0084*/ 	.word	0x00002ea0


	//----- nvinfo : EIATTR_CRS_STACK_SIZE
	.align		4
.L_28:
        /*0088*/ 	.byte	0x04, 0x1e
        /*008a*/ 	.short	(.L_30 - .L_29)
.L_29:
        /*008c*/ 	.word	0x00000000


	//----- nvinfo : EIATTR_CBANK_PARAM_SIZE
	.align		4
.L_30:
        /*0090*/ 	.byte	0x03, 0x19
        /*0092*/ 	.short	0x0018


	//----- nvinfo : EIATTR_PARAM_CBANK
	.align		4
        /*0094*/ 	.byte	0x04, 0x0a
        /*0096*/ 	.short	(.L_32 - .L_31)
	.align		4
.L_31:
        /*0098*/ 	.word	index@(.nv.constant0._Z21estimate_pi_optimizedPyiy)
        /*009c*/ 	.short	0x0380
        /*009e*/ 	.short	0x0018


	//----- nvinfo : EIATTR_SW_WAR
	.align		4
.L_32:
        /*00a0*/ 	.byte	0x04, 0x36
        /*00a2*/ 	.short	(.L_34 - .L_33)
.L_33:
        /*00a4*/ 	.word	0x00000008
.L_34:


//--------------------- .nv.callgraph             --------------------------
	.section	.nv.callgraph,"",@"SHT_CUDA_CALLGRAPH"
	.align	4
	.sectionentsize	8
	.align		4
        /*0000*/ 	.word	0x00000000
	.align		4
        /*0004*/ 	.word	0xffffffff
	.align		4
        /*0008*/ 	.word	0x00000000
	.align		4
        /*000c*/ 	.word	0xfffffffe
	.align		4
        /*0010*/ 	.word	0x00000000
	.align		4
        /*0014*/ 	.word	0xfffffffd
	.align		4
        /*0018*/ 	.word	0x00000000
	.align		4
        /*001c*/ 	.word	0xfffffffc


//--------------------- .nv.constant4             --------------------------
	.section	.nv.constant4,"a",@progbits
	.align	8
	.align		8
.nv.constant4:
        /*0000*/ 	.dword	precalc_xorwow_matrix
	.align		8
        /*0008*/ 	.dword	precalc_xorwow_offset_matrix
	.align		8
        /*0010*/ 	.dword	mrg32k3aM1
	.align		8
        /*0018*/ 	.dword	mrg32k3aM2
	.align		8
        /*0020*/ 	.dword	mrg32k3aM1SubSeq
	.align		8
        /*0028*/ 	.dword	mrg32k3aM2SubSeq
	.align		8
        /*0030*/ 	.dword	mrg32k3aM1Seq
	.align		8
        /*0038*/ 	.dword	mrg32k3aM2Seq


//--------------------- .nv.constant3             --------------------------
	.section	.nv.constant3,"a",@progbits
	.align	8
.nv.constant3:
	.type		__cr_lgamma_table,@object
	.size		__cr_lgamma_table,(.L_8 - __cr_lgamma_table)
__cr_lgamma_table:
        /*0000*/ 	.byte	0x00, 0x00, 0x00, 0x00, 0x00, 0x00, 0x00, 0x00, 0x00, 0x00, 0x00, 0x00, 0x00, 0x00, 0x00, 0x00
        /*0010*/ 	.byte	0xef, 0x39, 0xfa, 0xfe, 0x42, 0x2e, 0xe6, 0x3f, 0x02, 0x20, 0x2a, 0xfa, 0x0b, 0xab, 0xfc, 0x3f
        /*0020*/ 	.byte	0xf9, 0x2c, 0x92, 0x7c, 0xa7, 0x6c, 0x09, 0x40, 0xc9, 0x79, 0x44, 0x3c, 0x64, 0x26, 0x13, 0x40
        /*0030*/ 	.byte	0xca, 0x01, 0xcf, 0x3a, 0x27, 0x51, 0x1a, 0x40, 0x30, 0xcc, 0x2d, 0xf3, 0xe1, 0x0c, 0x21, 0x40
        /*0040*/ 	.byte	0x0d, 0xb7, 0xfc, 0x82, 0x8e, 0x35, 0x25, 0x40
.L_8:


//--------------------- .text._Z21estimate_pi_optimizedPyiy --------------------------
	.section	.text._Z21estimate_pi_optimizedPyiy,"ax",@progbits
	.align	128
        .global         _Z21estimate_pi_optimizedPyiy
        .type           _Z21estimate_pi_optimizedPyiy,@function
        .size           _Z21estimate_pi_optimizedPyiy,(.L_x_13 - _Z21estimate_pi_optimizedPyiy)
        .other          _Z21estimate_pi_optimizedPyiy,@"STO_CUDA_ENTRY STV_DEFAULT"
_Z21estimate_pi_optimizedPyiy:
.text._Z21estimate_pi_optimizedPyiy:
[----:B------:R-:W0:Y:S01]  /*0000*/  LDC R1, c[0x0][0x37c] ;  /* 0x0000df00ff017b82 */ /* 0x000e220000000800 */
[----:B------:R-:W1:Y:S07]  /*0010*/  S2R R3, SR_TID.X ;  /* 0x0000000000037919 */ /* 0x000e6e0000002100 */
[----:B------:R-:W1:Y:S01]  /*0020*/  S2UR UR4, SR_CTAID.X ;  /* 0x00000000000479c3 */ /* 0x000e620000002500 */
[----:B------:R-:W2:Y:S01]  /*0030*/  LDCU UR5, c[0x0][0x388] ;  /* 0x00007100ff0577ac */ /* 0x000ea20008000800 */
[----:B0-----:R-:W-:-:S06]  /*0040*/  VIADD R1, R1, 0xffffffd0 ;  /* 0xffffffd001017836 */ /* 0x001fcc0000000000 */
[----:B------:R-:W1:Y:S02]  /*0050*/  LDC R12, c[0x0][0x360] ;  /* 0x0000d800ff0c7b82 */ /* 0x000e640000000800 */
[----:B-1----:R-:W-:-:S05]  /*0060*/  IMAD R12, R12, UR4, R3 ;  /* 0x000000040c0c7c24 */ /* 0x002fca000f8e0203 */
[----:B--2---:R-:W-:-:S13]  /*0070*/  ISETP.GE.AND P0, PT, R12, UR5, PT ;  /* 0x000000050c007c0c */ /* 0x004fda000bf06270 */
[----:B------:R-:W-:Y:S05]  /*0080*/  @P0 EXIT ;  /* 0x000000000000094d */ /* 0x000fea0003800000 */
[----:B------:R-:W0:Y:S01]  /*0090*/  LDC.64 R2, c[0x0][0x390] ;  /* 0x0000e400ff027b82 */ /* 0x000e220000000a00 */
[----:B------:R-:W-:Y:S01]  /*00a0*/  ISETP.NE.AND P0, PT, R12, RZ, PT ;  /* 0x000000ff0c00720c */ /* 0x000fe20003f05270 */
[----:B------:R-:W1:Y:S01]  /*00b0*/  LDCU.64 UR8, c[0x0][0x358] ;  /* 0x00006b00ff0877ac */ /* 0x000e620008000a00 */
[----:B------:R-:W-:Y:S01]  /*00c0*/  BSSY.RECONVERGENT B0, `(.L_x_0) ;  /* 0x0000260000007945 */ /* 0x000fe20003800200 */
[----:B0-----:R-:W-:Y:S02]  /*00d0*/  LOP3.LUT R0, R2, 0xaad26b49, RZ, 0x3c, !PT ;  /* 0xaad26b4902007812 */ /* 0x001fe400078e3cff */
[----:B------:R-:W-:-:S03]  /*00e0*/  LOP3.LUT R2, R3, 0xf7dcefdd, RZ, 0x3c, !PT ;  /* 0xf7dcefdd03027812 */ /* 0x000fc600078e3cff */
[----:B------:R-:W-:Y:S02]  /*00f0*/  IMAD R0, R0, 0x4182bed5, RZ ;  /* 0x4182bed500007824 */ /* 0x000fe400078e02ff */
[----:B------:R-:W-:Y:S02]  /*0100*/  IMAD R3, R2, -0x658354e5, RZ ;  /* 0x9a7cab1b02037824 */ /* 0x000fe400078e02ff */
[C---:B------:R-:W-:Y:S01]  /*0110*/  VIADD R5, R0.reuse, 0x583f19 ;  /* 0x00583f1900057836 */ /* 0x040fe20000000000 */
[C---:B------:R-:W-:Y:S01]  /*0120*/  LOP3.LUT R6, R0.reuse, 0x159a55e5, RZ, 0x3c, !PT ;  /* 0x159a55e500067812 */ /* 0x040fe200078e3cff */
[C---:B------:R-:W-:Y:S01]  /*0130*/  VIADD R7, R3.reuse, 0x1f123bb5 ;  /* 0x1f123bb503077836 */ /* 0x040fe20000000000 */
[C---:B------:R-:W-:Y:S02]  /*0140*/  IADD3 R2, PT, PT, R0.reuse, 0x64f0c9, R3 ;  /* 0x0064f0c900027810 */ /* 0x040fe40007ffe003 */
[----:B------:R-:W-:Y:S01]  /*0150*/  LOP3.LUT R4, R3, 0x5491333, RZ, 0x3c, !PT ;  /* 0x0549133303047812 */ /* 0x000fe200078e3cff */
[----:B------:R-:W-:Y:S01]  /*0160*/  VIADD R3, R0, 0x75bcd15 ;  /* 0x075bcd1500037836 */ /* 0x000fe20000000000 */
[----:B------:R0:W-:Y:S04]  /*0170*/  STL.64 [R1+0x8], R6 ;  /* 0x0000080601007387 */ /* 0x0001e80000100a00 */
[----:B------:R0:W-:Y:S04]  /*0180*/  STL.64 [R1], R2 ;  /* 0x0000000201007387 */ /* 0x0001e80000100a00 */
[----:B------:R0:W-:Y:S01]  /*0190*/  STL.64 [R1+0x10], R4 ;  /* 0x0000100401007387 */ /* 0x0001e20000100a00 */
[----:B-1----:R-:W-:Y:S05]  /*01a0*/  @!P0 BRA `(.L_x_1) ;  /* 0x0000002400448947 */ /* 0x002fea0003800000 */
[----:B------:R-:W-:Y:S01]  /*01b0*/  SHF.R.S32.HI R13, RZ, 0x1f, R12 ;  /* 0x0000001fff0d7819 */ /* 0x000fe2000001140c */
[----:B0-----:R-:W-:-:S07]  /*01c0*/  IMAD.MOV.U32 R2, RZ, RZ, RZ ;  /* 0x000000ffff027224 */ /* 0x001fce00078e00ff */
.L_x_10:
[----:B------:R-:W-:Y:S01]  /*01d0*/  LOP3.LUT R0, R12, 0x3, RZ, 0xc0, !PT ;  /* 0x000000030c007812 */ /* 0x000fe200078ec0ff */
[----:B------:R-:W-:Y:S03]  /*01e0*/  BSSY.RECONVERGENT B1, `(.L_x_2) ;  /* 0x0000247000017945 */ /* 0x000fe60003800200 */
[----:B------:R-:W-:-:S04]  /*01f0*/  ISETP.NE.U32.AND P0, PT, R0, RZ, PT ;  /* 0x000000ff0000720c */ /* 0x000fc80003f05070 */
[----:B------:R-:W-:-:S13]  /*0200*/  ISETP.NE.AND.EX P0, PT, RZ, RZ, PT, P0 ;  /* 0x000000ffff00720c */ /* 0x000fda0003f05300 */
[----:B0-----:R-:W-:Y:S05]  /*0210*/  @!P0 BRA `(.L_x_3) ;  /* 0x00000024000c8947 */ /* 0x001fea0003800000 */
[----:B------:R-:W0:Y:S01]  /*0220*/  LDC.64 R8, c[0x4][RZ] ;  /* 0x01000000ff087b82 */ /* 0x000e220000000a00 */
[----:B------:R-:W-:Y:S01]  /*0230*/  IMAD.MOV.U32 R0, RZ, RZ, RZ ;  /* 0x000000ffff007224 */ /* 0x000fe200078e00ff */
[----:B------:R-:W-:Y:S02]  /*0240*/  CS2R R4, SRZ ;  /* 0x0000000000047805 */ /* 0x000fe4000001ff00 */
[----:B------:R-:W-:Y:S01]  /*0250*/  CS2R R6, SRZ ;  /* 0x0000000000067805 */ /* 0x000fe2000001ff00 */
[----:B------:R-:W-:Y:S02]  /*0260*/  IMAD.MOV.U32 R3, RZ, RZ, RZ ;  /* 0x000000ffff037224 */ /* 0x000fe400078e00ff */
[----:B0-----:R-:W-:-:S07]  /*0270*/  IMAD.WIDE.U32 R8, R2, 0xc80, R8 ;  /* 0x00000c8002087825 */ /* 0x001fce00078e0008 */
.L_x_5:
[----:B------:R-:W-:-:S06]  /*0280*/  IMAD R14, R0, 0x4, R1 ;  /* 0x00000004000e7824 */ /* 0x000fcc00078e0201 */
[----:B------:R-:W5:Y:S01]  /*0290*/  LDL R14, [R14+0x4] ;  /* 0x000004000e0e7983 */ /* 0x000f620000100800 */
[----:B------:R-:W-:Y:S01]  /*02a0*/  IMAD.SHL.U32 R15, R0, 0x20, RZ ;  /* 0x00000020000f7824 */ /* 0x000fe200078e00ff */
[----:B------:R-:W-:-:S06]  /*02b0*/  UMOV UR4, URZ ;  /* 0x000000ff00047c82 */ /* 0x000fcc0008000000 */
.L_x_4:
[----:B-----5:R-:W-:Y:S01]  /*02c0*/  SHF.R.U32.HI R22, RZ, UR4, R14 ;  /* 0x00000004ff167c19 */ /* 0x020fe2000801160e */
[----:B------:R-:W-:-:S03]  /*02d0*/  VIADD R10, R15, UR4 ;  /* 0x000000040f0a7c36 */ /* 0x000fc60008000000 */
[----:B------:R-:W-:-:S04]  /*02e0*/  LOP3.LUT R11, R22, 0x1, RZ, 0xc0, !PT ;  /* 0x00000001160b7812 */ /* 0x000fc800078ec0ff */
[----:B------:R-:W-:Y:S01]  /*02f0*/  ISETP.NE.U32.AND P0, PT, R11, 0x1, PT ;  /* 0x000000010b00780c */ /* 0x000fe20003f05070 */
[----:B------:R-:W-:-:S03]  /*0300*/  IMAD R11, R10, 0x5, RZ ;  /* 0x000000050a0b7824 */ /* 0x000fc600078e02ff */
[----:B------:R-:W-:Y:S01]  /*0310*/  R2P PR, R22, 0x7e ;  /* 0x0000007e16007804 */ /* 0x000fe20000000000 */
[----:B------:R-:W-:-:S08]  /*0320*/  IMAD.WIDE.U32 R10, R11, 0x4, R8 ;  /* 0x000000040b0a7825 */ /* 0x000fd000078e0008 */
[----:B------:R-:W2:Y:S04]  /*0330*/  @!P0 LDG.E R16, desc[UR8][R10.64+0x10] ;  /* 0x000010080a108981 */ /* 0x000ea8000c1e1900 */
[----:B------:R-:W3:Y:S04]  /*0340*/  @P1 LDG.E R18, desc[UR8][R10.64+0x24] ;  /* 0x000024080a121981 */ /* 0x000ee8000c1e1900 */
[----:B------:R-:W4:Y:S04]  /*0350*/  @P2 LDG.E R20, desc[UR8][R10.64+0x38] ;  /* 0x000038080a142981 */ /* 0x000f28000c1e1900 */
[----:B------:R-:W4:Y:S04]  /*0360*/  @P3 LDG.E R24, desc[UR8][R10.64+0x4c] ;  /* 0x00004c080a183981 */ /* 0x000f28000c1e1900 */
[----:B------:R-:W4:Y:S04]  /*0370*/  @P4 LDG.E R26, desc[UR8][R10.64+0x60] ;  /* 0x000060080a1a4981 */ /* 0x000f28000c1e1900 */
[----:B------:R-:W4:Y:S04]  /*0380*/  @!P0 LDG.E R17, desc[UR8][R10.64+0x4] ;  /* 0x000004080a118981 */ /* 0x000f28000c1e1900 */
[----:B------:R-:W4:Y:S04]  /*0390*/  @!P0 LDG.E R19, desc[UR8][R10.64+0xc] ;  /* 0x00000c080a138981 */ /* 0x000f28000c1e1900 */
[----:B------:R-:W4:Y:S04]  /*03a0*/  @P1 LDG.E R21, desc[UR8][R10.64+0x18] ;  /* 0x000018080a151981 */ /* 0x000f28000c1e1900 */
[----:B------:R-:W4:Y:S04]  /*03b0*/  @P3 LDG.E R23, desc[UR8][R10.64+0x40] ;  /* 0x000040080a173981 */ /* 0x000f28000c1e1900 */
[----:B------:R-:W4:Y:S04]  /*03c0*/  @P5 LDG.E R25, desc[UR8][R10.64+0x70] ;  /* 0x000070080a195981 */ /* 0x000f28000c1e1900 */
[----:B------:R-:W4:Y:S01]  /*03d0*/  @P6 LDG.E R28, desc[UR8][R10.64+0x88] ;  /* 0x000088080a1c6981 */ /* 0x000f22000c1e1900 */
[----:B--2---:R-:W-:-:S03]  /*03e0*/  @!P0 LOP3.LUT R5, R5, R16, RZ, 0x3c, !PT ;  /* 0x0000001005058212 */ /* 0x004fc600078e3cff */
[----:B------:R-:W2:Y:S01]  /*03f0*/  @!P0 LDG.E R16, desc[UR8][R10.64] ;  /* 0x000000080a108981 */ /* 0x000ea2000c1e1900 */
[----:B---3--:R-:W-:-:S03]  /*0400*/  @P1 LOP3.LUT R5, R5, R18, RZ, 0x3c, !PT ;  /* 0x0000001205051212 */ /* 0x008fc600078e3cff */
[----:B------:R-:W3:Y:S01]  /*0410*/  @!P0 LDG.E R18, desc[UR8][R10.64+0x8] ;  /* 0x000008080a128981 */ /* 0x000ee2000c1e1900 */
[----:B----4-:R-:W-:-:S03]  /*0420*/  @P2 LOP3.LUT R5, R5, R20, RZ, 0x3c, !PT ;  /* 0x0000001405052212 */ /* 0x010fc600078e3cff */
[----:B------:R-:W4:Y:S01]  /*0430*/  @P1 LDG.E R20, desc[UR8][R10.64+0x14] ;  /* 0x000014080a141981 */ /* 0x000f22000c1e1900 */
[----:B------:R-:W-:-:S03]  /*0440*/  @P3 LOP3.LUT R5, R5, R24, RZ, 0x3c, !PT ;  /* 0x0000001805053212 */ /* 0x000fc600078e3cff */
[----:B------:R-:W4:Y:S01]  /*0450*/  @P5 LDG.E R24, desc[UR8][R10.64+0x74] ;  /* 0x000074080a185981 */ /* 0x000f22000c1e1900 */
[----:B------:R-:W-:-:S03]  /*0460*/  @P4 LOP3.LUT R5, R5, R26, RZ, 0x3c, !PT ;  /* 0x0000001a05054212 */ /* 0x000fc600078e3cff */
[----:B------:R-:W4:Y:S01]  /*0470*/  @P3 LDG.E R26, desc[UR8][R10.64+0x44] ;  /* 0x000044080a1a3981 */ /* 0x000f22000c1e1900 */
[----:B------:R-:W-:-:S03]  /*0480*/  @!P0 LOP3.LUT R6, R6, R17, RZ, 0x3c, !PT ;  /* 0x0000001106068212 */ /* 0x000fc600078e3cff */
[----:B------:R-:W4:Y:S01]  /*0490*/  @P1 LDG.E R17, desc[UR8][R10.64+0x20] ;  /* 0x000020080a111981 */ /* 0x000f22000c1e1900 */
[----:B------:R-:W-:-:S03]  /*04a0*/  @!P0 LOP3.LUT R4, R4, R19, RZ, 0x3c, !PT ;  /* 0x0000001304048212 */ /* 0x000fc600078e3cff */
[----:B------:R-:W4:Y:S01]  /*04b0*/  @P2 LDG.E R19, desc[UR8][R10.64+0x2c] ;  /* 0x00002c080a132981 */ /* 0x000f22000c1e1900 */
[----:B------:R-:W-:-:S03]  /*04c0*/  @P1 LOP3.LUT R6, R6, R21, RZ, 0x3c, !PT ;  /* 0x0000001506061212 */ /* 0x000fc600078e3cff */
[----:B------:R-:W4:Y:S01]  /*04d0*/  @P2 LDG.E R21, desc[UR8][R10.64+0x34] ;  /* 0x000034080a152981 */ /* 0x000f22000c1e1900 */
[----:B--2---:R-:W-:-:S03]  /*04e0*/  @!P0 LOP3.LUT R3, R3, R16, RZ, 0x3c, !PT ;  /* 0x0000001003038212 */ /* 0x004fc600078e3cff */
[----:B------:R-:W2:Y:S01]  /*04f0*/  @P1 LDG.E R16, desc[UR8][R10.64+0x1c] ;  /* 0x00001c080a101981 */ /* 0x000ea2000c1e1900 */
[----:B---3--:R-:W-:-:S03]  /*0500*/  @!P0 LOP3.LUT R7, R7, R18, RZ, 0x3c, !PT ;  /* 0x0000001207078212 */ /* 0x008fc600078e3cff */
[----:B------:R-:W3:Y:S01]  /*0510*/  @P2 LDG.E R18, desc[UR8][R10.64+0x28] ;  /* 0x000028080a122981 */ /* 0x000ee2000c1e1900 */
[----:B----4-:R-:W-:-:S03]  /*0520*/  @P1 LOP3.LUT R3, R3, R20, RZ, 0x3c, !PT ;  /* 0x0000001403031212 */ /* 0x010fc600078e3cff */
[----:B------:R-:W4:Y:S01]  /*0530*/  @P2 LDG.E R20, desc[UR8][R10.64+0x30] ;  /* 0x000030080a142981 */ /* 0x000f22000c1e1900 */
[----:B------:R-:W-:-:S03]  /*0540*/  @P5 LOP3.LUT R5, R5, R24, RZ, 0x3c, !PT ;  /* 0x0000001805055212 */ /* 0x000fc600078e3cff */
[----:B------:R-:W4:Y:S01]  /*0550*/  @P3 LDG.E R24, desc[UR8][R10.64+0x3c] ;  /* 0x00003c080a183981 */ /* 0x000f22000c1e1900 */
[----:B------:R-:W-:-:S03]  /*0560*/  @P1 LOP3.LUT R4, R4, R17, RZ, 0x3c, !PT ;  /* 0x0000001104041212 */ /* 0x000fc600078e3cff */
[----:B------:R-:W4:Y:S01]  /*0570*/  @P3 LDG.E R17, desc[UR8][R10.64+0x48] ;  /* 0x000048080a113981 */ /* 0x000f22000c1e1900 */
[----:B------:R-:W-:-:S03]  /*0580*/  @P2 LOP3.LUT R6, R6, R19, RZ, 0x3c, !PT ;  /* 0x0000001306062212 */ /* 0x000fc600078e3cff */
[----:B------:R-:W4:Y:S01]  /*0590*/  @P4 LDG.E R19, desc[UR8][R10.64+0x54] ;  /* 0x000054080a134981 */ /* 0x000f22000c1e1900 */
[----:B------:R-:W-:Y:S02]  /*05a0*/  @P2 LOP3.LUT R4, R4, R21, RZ, 0x3c, !PT ;  /* 0x0000001504042212 */ /* 0x000fe400078e3cff */
[----:B------:R-:W-:Y:S01]  /*05b0*/  @P3 LOP3.LUT R6, R6, R23, RZ, 0x3c, !PT ;  /* 0x0000001706063212 */ /* 0x000fe200078e3cff */
[----:B------:R-:W4:Y:S04]  /*05c0*/  @P4 LDG.E R21, desc[UR8][R10.64+0x5c] ;  /* 0x00005c080a154981 */ /* 0x000f28000c1e1900 */
[----:B------:R-:W4:Y:S01]  /*05d0*/  @P5 LDG.E R23, desc[UR8][R10.64+0x68] ;  /* 0x000068080a175981 */ /* 0x000f22000c1e1900 */
[----:B--2---:R-:W-:-:S03]  /*05e0*/  @P1 LOP3.LUT R7, R7, R16, RZ, 0x3c, !PT ;  /* 0x0000001007071212 */ /* 0x004fc600078e3cff */
[----:B------:R-:W2:Y:S01]  /*05f0*/  @P4 LDG.E R16, desc[UR8][R10.64+0x50] ;  /* 0x000050080a104981 */ /* 0x000ea2000c1e1900 */
[----:B---3--:R-:W-:-:S03]  /*0600*/  @P2 LOP3.LUT R3, R3, R18, RZ, 0x3c, !PT ;  /* 0x0000001203032212 */ /* 0x008fc600078e3cff */
[----:B------:R-:W3:Y:S01]  /*0610*/  @P4 LDG.E R18, desc[UR8][R10.64+0x58] ;  /* 0x000058080a124981 */ /* 0x000ee2000c1e1900 */
[----:B----4-:R-:W-:-:S03]  /*0620*/  @P2 LOP3.LUT R7, R7, R20, RZ, 0x3c, !PT ;  /* 0x0000001407072212 */ /* 0x010fc600078e3cff */
[----:B------:R-:W4:Y:S01]  /*0630*/  @P5 LDG.E R20, desc[UR8][R10.64+0x64] ;  /* 0x000064080a145981 */ /* 0x000f22000c1e1900 */
[----:B------:R-:W-:-:S03]  /*0640*/  @P3 LOP3.LUT R3, R3, R24, RZ, 0x3c, !PT ;  /* 0x0000001803033212 */ /* 0x000fc600078e3cff */
[----:B------:R-:W4:Y:S01]  /*0650*/  @P5 LDG.E R24, desc[UR8][R10.64+0x6c] ;  /* 0x00006c080a185981 */ /* 0x000f22000c1e1900 */
[----:B------:R-:W-:Y:S02]  /*0660*/  LOP3.LUT P0, RZ, R22, 0x80, RZ, 0xc0, !PT ;  /* 0x0000008016ff7812 */ /* 0x000fe4000780c0ff */
[----:B------:R-:W-:Y:S02]  /*0670*/  @P3 LOP3.LUT R7, R7, R26, RZ, 0x3c, !PT ;  /* 0x0000001a07073212 */ /* 0x000fe400078e3cff */
[----:B------:R-:W-:Y:S02]  /*0680*/  @P3 LOP3.LUT R4, R4, R17, RZ, 0x3c, !PT ;  /* 0x0000001104043212 */ /* 0x000fe400078e3cff */
[----:B------:R-:W4:Y:S01]  /*0690*/  @P6 LDG.E R17, desc[UR8][R10.64+0x7c] ;  /* 0x00007c080a116981 */ /* 0x000f22000c1e1900 */
[----:B------:R-:W-:-:S03]  /*06a0*/  @P4 LOP3.LUT R6, R6, R19, RZ, 0x3c, !PT ;  /* 0x0000001306064212 */ /* 0x000fc600078e3cff */
[----:B------:R-:W4:Y:S01]  /*06b0*/  @P6 LDG.E R19, desc[UR8][R10.64+0x84] ;  /* 0x000084080a136981 */ /* 0x000f22000c1e1900 */
[----:B------:R-:W-:-:S03]  /*06c0*/  @P4 LOP3.LUT R4, R4, R21, RZ, 0x3c, !PT ;  /* 0x0000001504044212 */ /* 0x000fc600078e3cff */
[----:B------:R-:W4:Y:S01]  /*06d0*/  @P0 LDG.E R26, desc[UR8][R10.64+0x9c] ;  /* 0x00009c080a1a0981 */ /* 0x000f22000c1e1900 */
[----:B------:R-:W-:-:S03]  /*06e0*/  @P5 LOP3.LUT R6, R6, R23, RZ, 0x3c, !PT ;  /* 0x0000001706065212 */ /* 0x000fc600078e3cff */
        /* <DEDUP_REMOVED lines=10> */
[----:B------:R-:W-:Y:S02]  /*0790*/  @P5 LOP3.LUT R4, R4, R25, RZ, 0x3c, !PT ;  /* 0x0000001904045212 */ /* 0x000fe400078e3cff */
[----:B------:R-:W-:Y:S02]  /*07a0*/  @P6 LOP3.LUT R5, R5, R28, RZ, 0x3c, !PT ;  /* 0x0000001c05056212 */ /* 0x000fe400078e3cff */
[----:B------:R-:W-:Y:S02]  /*07b0*/  @P6 LOP3.LUT R6, R6, R17, RZ, 0x3c, !PT ;  /* 0x0000001106066212 */ /* 0x000fe400078e3cff */
[----:B------:R-:W-:Y:S02]  /*07c0*/  @P6 LOP3.LUT R4, R4, R19, RZ, 0x3c, !PT ;  /* 0x0000001304046212 */ /* 0x000fe400078e3cff */
[----:B------:R-:W-:Y:S02]  /*07d0*/  @P0 LOP3.LUT R5, R5, R26, RZ, 0x3c, !PT ;  /* 0x0000001a05050212 */ /* 0x000fe400078e3cff */
[----:B------:R-:W-:-:S02]  /*07e0*/  @P0 LOP3.LUT R6, R6, R21, RZ, 0x3c, !PT ;  /* 0x0000001506060212 */ /* 0x000fc400078e3cff */
[----:B------:R-:W-:Y:S02]  /*07f0*/  @P0 LOP3.LUT R4, R4, R23, RZ, 0x3c, !PT ;  /* 0x0000001704040212 */ /* 0x000fe400078e3cff */
[----:B--2---:R-:W-:Y:S02]  /*0800*/  @P6 LOP3.LUT R3, R3, R16, RZ, 0x3c, !PT ;  /* 0x0000001003036212 */ /* 0x004fe400078e3cff */
[----:B---3--:R-:W-:Y:S02]  /*0810*/  @P6 LOP3.LUT R7, R7, R18, RZ, 0x3c, !PT ;  /* 0x0000001207076212 */ /* 0x008fe400078e3cff */
[----:B----4-:R-:W-:Y:S02]  /*0820*/  @P0 LOP3.LUT R3, R3, R20, RZ, 0x3c, !PT ;  /* 0x0000001403030212 */ /* 0x010fe400078e3cff */
[----:B------:R-:W-:Y:S02]  /*0830*/  @P0 LOP3.LUT R7, R7, R24, RZ, 0x3c, !PT ;  /* 0x0000001807070212 */ /* 0x000fe400078e3cff */
[----:B------:R-:W-:-:S13]  /*0840*/  R2P PR, R22.B1, 0x7f ;  /* 0x0000007f16007804 */ /* 0x000fda0000001000 */
[----:B------:R-:W2:Y:S04]  /*0850*/  @P0 LDG.E R18, desc[UR8][R10.64+0xa0] ;  /* 0x0000a0080a120981 */ /* 0x000ea8000c1e1900 */
[----:B------:R-:W3:Y:S04]  /*0860*/  @P0 LDG.E R19, desc[UR8][R10.64+0xa4] ;  /* 0x0000a4080a130981 */ /* 0x000ee8000c1e1900 */
[----:B------:R-:W4:Y:S04]  /*0870*/  @P0 LDG.E R20, desc[UR8][R10.64+0xa8] ;  /* 0x0000a8080a140981 */ /* 0x000f28000c1e1900 */
[----:B------:R-:W4:Y:S04]  /*0880*/  @P0 LDG.E R21, desc[UR8][R10.64+0xac] ;  /* 0x0000ac080a150981 */ /* 0x000f28000c1e1900 */
[----:B------:R-:W4:Y:S04]  /*0890*/  @P0 LDG.E R24, desc[UR8][R10.64+0xb0] ;  /* 0x0000b0080a180981 */ /* 0x000f28000c1e1900 */
[----:B------:R-:W4:Y:S04]  /*08a0*/  @P1 LDG.E R16, desc[UR8][R10.64+0xbc] ;  /* 0x0000bc080a101981 */ /* 0x000f28000c1e1900 */
[----:B------:R-:W4:Y:S04]  /*08b0*/  @P1 LDG.E R26, desc[UR8][R10.64+0xb4] ;  /* 0x0000b4080a1a1981 */ /* 0x000f28000c1e1900 */
        /* <DEDUP_REMOVED lines=11> */
[----:B------:R-:W-:Y:S01]  /*0970*/  LOP3.LUT P0, RZ, R22, 0x8000, RZ, 0xc0, !PT ;  /* 0x0000800016ff7812 */ /* 0x000fe2000780c0ff */
[----:B------:R-:W4:Y:S01]  /*0980*/  @P2 LDG.E R24, desc[UR8][R10.64+0xd8] ;  /* 0x0000d8080a182981 */ /* 0x000f22000c1e1900 */
[----:B------:R-:W-:-:S03]  /*0990*/  @P1 LOP3.LUT R7, R7, R16, RZ, 0x3c, !PT ;  /* 0x0000001007071212 */ /* 0x000fc600078e3cff */
[----:B------:R-:W4:Y:S01]  /*09a0*/  @P2 LDG.E R22, desc[UR8][R10.64+0xd0] ;  /* 0x0000d0080a162981 */ /* 0x000f22000c1e1900 */
[----:B------:R-:W-:-:S03]  /*09b0*/  @P1 LOP3.LUT R3, R3, R26, RZ, 0x3c, !PT ;  /* 0x0000001a03031212 */ /* 0x000fc600078e3cff */
[----:B------:R-:W4:Y:S01]  /*09c0*/  @P3 LDG.E R16, desc[UR8][R10.64+0xe4] ;  /* 0x0000e4080a103981 */ /* 0x000f22000c1e1900 */
[----:B------:R-:W-:-:S03]  /*09d0*/  @P1 LOP3.LUT R6, R6, R23, RZ, 0x3c, !PT ;  /* 0x0000001706061212 */ /* 0x000fc600078e3cff */
[----:B------:R-:W4:Y:S01]  /*09e0*/  @P3 LDG.E R26, desc[UR8][R10.64+0xdc] ;  /* 0x0000dc080a1a3981 */ /* 0x000f22000c1e1900 */
[----:B------:R-:W-:-:S03]  /*09f0*/  @P1 LOP3.LUT R4, R4, R17, RZ, 0x3c, !PT ;  /* 0x0000001104041212 */ /* 0x000fc600078e3cff */
        /* <DEDUP_REMOVED lines=43> */
[----:B------:R-:W-:-:S04]  /*0cb0*/  UIADD3 UR4, UPT, UPT, UR4, 0x10, URZ ;  /* 0x0000001004047890 */ /* 0x000fc8000fffe0ff */
[----:B------:R-:W-:Y:S01]  /*0cc0*/  UISETP.NE.AND UP0, UPT, UR4, 0x20, UPT ;  /* 0x000000200400788c */ /* 0x000fe2000bf05270 */
[----:B--2---:R-:W-:Y:S02]  /*0cd0*/  @P5 LOP3.LUT R5, R5, R18, RZ, 0x3c, !PT ;  /* 0x0000001205055212 */ /* 0x004fe400078e3cff */
[----:B---3--:R-:W-:Y:S02]  /*0ce0*/  @P6 LOP3.LUT R6, R6, R19, RZ, 0x3c, !PT ;  /* 0x0000001306066212 */ /* 0x008fe400078e3cff */
[----:B----4-:R-:W-:Y:S02]  /*0cf0*/  @P6 LOP3.LUT R3, R3, R20, RZ, 0x3c, !PT ;  /* 0x0000001403036212 */ /* 0x010fe400078e3cff */
[----:B------:R-:W-:Y:S02]  /*0d00*/  @P6 LOP3.LUT R4, R4, R21, RZ, 0x3c, !PT ;  /* 0x0000001504046212 */ /* 0x000fe400078e3cff */
[----:B------:R-:W-:Y:S02]  /*0d10*/  @P6 LOP3.LUT R7, R7, R22, RZ, 0x3c, !PT ;  /* 0x0000001607076212 */ /* 0x000fe400078e3cff */
[----:B------:R-:W-:-:S02]  /*0d20*/  @P6 LOP3.LUT R5, R5, R16, RZ, 0x3c, !PT ;  /* 0x0000001005056212 */ /* 0x000fc400078e3cff */
[----:B------:R-:W-:Y:S02]  /*0d30*/  @P0 LOP3.LUT R3, R3, R24, RZ, 0x3c, !PT ;  /* 0x0000001803030212 */ /* 0x000fe400078e3cff */
[----:B------:R-:W-:Y:S02]  /*0d40*/  @P0 LOP3.LUT R5, R5, R28, RZ, 0x3c, !PT ;  /* 0x0000001c05050212 */ /* 0x000fe400078e3cff */
[----:B------:R-:W-:Y:S02]  /*0d50*/  @P0 LOP3.LUT R7, R7, R26, RZ, 0x3c, !PT ;  /* 0x0000001a07070212 */ /* 0x000fe400078e3cff */
[----:B------:R-:W-:Y:S02]  /*0d60*/  @P0 LOP3.LUT R4, R4, R23, RZ, 0x3c, !PT ;  /* 0x0000001704040212 */ /* 0x000fe400078e3cff */
[----:B------:R-:W-:Y:S01]  /*0d70*/  @P0 LOP3.LUT R6, R6, R17, RZ, 0x3c, !PT ;  /* 0x0000001106060212 */ /* 0x000fe200078e3cff */
[----:B------:R-:W-:Y:S06]  /*0d80*/  BRA.U UP0, `(.L_x_4) ;  /* 0xfffffff5004c7547 */ /* 0x000fec000b83ffff */
[----:B------:R-:W-:-:S05]  /*0d90*/  VIADD R0, R0, 0x1 ;  /* 0x0000000100007836 */ /* 0x000fca0000000000 */
[----:B------:R-:W-:-:S13]  /*0da0*/  ISETP.NE.AND P0, PT, R0, 0x5, PT ;  /* 0x000000050000780c */ /* 0x000fda0003f05270 */
[----:B------:R-:W-:Y:S05]  /*0db0*/  @P0 BRA `(.L_x_5) ;  /* 0xfffffff400300947 */ /* 0x000fea000383ffff */
[----:B------:R-:W-:Y:S01]  /*0dc0*/  LOP3.LUT R0, R12, 0x3, RZ, 0xc0, !PT ;  /* 0x000000030c007812 */ /* 0x000fe200078ec0ff */
[----:B------:R0:W-:Y:S03]  /*0dd0*/  STL [R1+0x4], R3 ;  /* 0x0000040301007387 */ /* 0x0001e60000100800 */
[----:B------:R-:W-:Y:S01]  /*0de0*/  ISETP.NE.U32.AND P0, PT, R0, 0x1, PT ;  /* 0x000000010000780c */ /* 0x000fe20003f05070 */
[----:B------:R0:W-:Y:S03]  /*0df0*/  STL.64 [R1+0x8], R6 ;  /* 0x0000080601007387 */ /* 0x0001e60000100a00 */
[----:B------:R-:W-:Y:S01]  /*0e00*/  ISETP.NE.AND.EX P0, PT, RZ, RZ, PT, P0 ;  /* 0x000000ffff00720c */ /* 0x000fe20003f05300 */
[----:B------:R0:W-:-:S12]  /*0e10*/  STL.64 [R1+0x10], R4 ;  /* 0x0000100401007387 */ /* 0x0001d80000100a00 */
[----:B0-----:R-:W-:Y:S05]  /*0e20*/  @!P0 BRA `(.L_x_3) ;  /* 0x0000001800088947 */ /* 0x001fea0003800000 */
[----:B------:R-:W-:Y:S01]  /*0e30*/  UMOV UR4, URZ ;  /* 0x000000ff00047c82 */ /* 0x000fe20008000000 */
[----:B------:R-:W-:Y:S01]  /*0e40*/  UMOV UR5, URZ ;  /* 0x000000ff00057c82 */ /* 0x000fe20008000000 */
[----:B------:R-:W-:Y:S02]  /*0e50*/  IMAD.MOV.U32 R0, RZ, RZ, RZ ;  /* 0x000000ffff007224 */ /* 0x000fe400078e00ff */
[----:B------:R-:W-:Y:S02]  /*0e60*/  IMAD.MOV.U32 R3, RZ, RZ, RZ ;  /* 0x000000ffff037224 */ /* 0x000fe400078e00ff */
[----:B------:R-:W-:Y:S02]  /*0e70*/  IMAD.U32 R5, RZ, RZ, UR4 ;  /* 0x00000004ff057e24 */ /* 0x000fe4000f8e00ff */
[----:B------:R-:W-:Y:S02]  /*0e80*/  IMAD.U32 R4, RZ, RZ, UR5 ;  /* 0x00000005ff047e24 */ /* 0x000fe4000f8e00ff */
[----:B------:R-:W-:-:S02]  /*0e90*/  IMAD.U32 R7, RZ, RZ, UR4 ;  /* 0x00000004ff077e24 */ /* 0x000fc4000f8e00ff */
[----:B------:R-:W-:-:S07]  /*0ea0*/  IMAD.U32 R6, RZ, RZ, UR5 ;  /* 0x00000005ff067e24 */ /* 0x000fce000f8e00ff */
.L_x_7:
[----:B------:R-:W-:-:S06]  /*0eb0*/  IMAD R14, R0, 0x4, R1 ;  /* 0x00000004000e7824 */ /* 0x000fcc00078e0201 */
[----:B------:R-:W5:Y:S01]  /*0ec0*/  LDL R14, [R14+0x4] ;  /* 0x000004000e0e7983 */ /* 0x000f620000100800 */
[----:B------:R-:W-:Y:S01]  /*0ed0*/  IMAD.SHL.U32 R15, R0, 0x20, RZ ;  /* 0x00000020000f7824 */ /* 0x000fe200078e00ff */
[----:B------:R-:W-:-:S06]  /*0ee0*/  UMOV UR4, URZ ;  /* 0x000000ff00047c82 */ /* 0x000fcc0008000000 */
.L_x_6:
        /* <DEDUP_REMOVED lines=182> */
[----:B0-----:R-:W-:Y:S05]  /*1a50*/  @P0 BRA `(.L_x_3) ;  /* 0x0000000800fc0947 */ /* 0x001fea0003800000 */
        /* <DEDUP_REMOVED lines=8> */
.L_x_9:
[----:B------:R-:W-:-:S06]  /*1ae0*/  IMAD R14, R0, 0x4, R1 ;  /* 0x00000004000e7824 */ /* 0x000fcc00078e0201 */
[----:B------:R-:W5:Y:S01]  /*1af0*/  LDL R14, [R14+0x4] ;  /* 0x000004000e0e7983 */ /* 0x000f620000100800 */
[----:B------:R-:W-:Y:S01]  /*1b00*/  IMAD.SHL.U32 R15, R0, 0x20, RZ ;  /* 0x00000020000f7824 */ /* 0x000fe200078e00ff */
[----:B------:R-:W-:-:S06]  /*1b10*/  UMOV UR4, URZ ;  /* 0x000000ff00047c82 */ /* 0x000fcc0008000000 */
.L_x_8:
        /* <DEDUP_REMOVED lines=176> */
[----:B------:R0:W-:Y:S04]  /*2620*/  STL [R1+0x4], R3 ;  /* 0x0000040301007387 */ /* 0x0001e80000100800 */
[----:B------:R0:W-:Y:S04]  /*2630*/  STL.64 [R1+0x8], R6 ;  /* 0x0000080601007387 */ /* 0x0001e80000100a00 */
[----:B------:R0:W-:Y:S02]  /*2640*/  STL.64 [R1+0x10], R4 ;  /* 0x0000100401007387 */ /* 0x0001e40000100a00 */
.L_x_3:
[----:B------:R-:W-:Y:S05]  /*2650*/  BSYNC.RECONVERGENT B1 ;  /* 0x0000000000017941 */ /* 0x000fea0003800200 */
.L_x_2:
[----:B------:R-:W-:Y:S01]  /*2660*/  ISETP.GT.U32.AND P0, PT, R12, 0x3, PT ;  /* 0x000000030c00780c */ /* 0x000fe20003f04070 */
[----:B------:R-:W-:Y:S01]  /*2670*/  VIADD R2, R2, 0x1 ;  /* 0x0000000102027836 */ /* 0x000fe20000000000 */
[--C-:B------:R-:W-:Y:S02]  /*2680*/  SHF.R.U64 R12, R12, 0x2, R13.reuse ;  /* 0x000000020c0c7819 */ /* 0x100fe4000000120d */
[----:B------:R-:W-:Y:S02]  /*2690*/  ISETP.GT.U32.AND.EX P0, PT, R13, RZ, PT, P0 ;  /* 0x000000ff0d00720c */ /* 0x000fe40003f04100 */
[----:B------:R-:W-:-:S11]  /*26a0*/  SHF.R.U32.HI R13, RZ, 0x2, R13 ;  /* 0x00000002ff0d7819 */ /* 0x000fd6000001160d */
[----:B------:R-:W-:Y:S05]  /*26b0*/  @P0 BRA `(.L_x_10) ;  /* 0xffffffd800c40947 */ /* 0x000fea000383ffff */
.L_x_1:
[----:B------:R-:W-:Y:S05]  /*26c0*/  BSYNC.RECONVERGENT B0 ;  /* 0x0000000000007941 */ /* 0x000fea0003800200 */
.L_x_0:
[----:B------:R-:W1:Y:S01]  /*26d0*/  LDCU.64 UR4, c[0x0][0x390] ;  /* 0x00007200ff0477ac */ /* 0x000e620008000a00 */
[----:B------:R-:W-:Y:S02]  /*26e0*/  IMAD.MOV.U32 R9, RZ, RZ, R3 ;  /* 0x000000ffff097224 */ /* 0x000fe400078e0003 */
[----:B------:R-:W-:Y:S02]  /*26f0*/  IMAD.MOV.U32 R11, RZ, RZ, R7 ;  /* 0x000000ffff0b7224 */ /* 0x000fe400078e0007 */
[----:B------:R-:W-:Y:S01]  /*2700*/  IMAD.MOV.U32 R0, RZ, RZ, RZ ;  /* 0x000000ffff007224 */ /* 0x000fe200078e00ff */
[----:B-1----:R-:W-:Y:S02]  /*2710*/  ULOP3.LUT UR6, UR4, 0xaad26b49, URZ, 0x3c, !UPT ;  /* 0xaad26b4904067892 */ /* 0x002fe4000f8e3cff */
[----:B------:R-:W-:Y:S02]  /*2720*/  ULOP3.LUT UR4, UR5, 0xf7dcefdd, URZ, 0x3c, !UPT ;  /* 0xf7dcefdd05047892 */ /* 0x000fe4000f8e3cff */
[----:B------:R-:W-:-:S04]  /*2730*/  UIMAD UR6, UR6, 0x4182bed5, URZ ;  /* 0x4182bed5060678a4 */ /* 0x000fc8000f8e02ff */
[----:B------:R-:W-:-:S04]  /*2740*/  UIMAD UR4, UR4, -0x658354e5, UR6 ;  /* 0x9a7cab1b040478a4 */ /* 0x000fc8000f8e0206 */
[----:B------:R-:W-:-:S06]  /*2750*/  UIADD3 UR4, UPT, UPT, UR4, 0x6a788e, URZ ;  /* 0x006a788e04047890 */ /* 0x000fcc000fffe0ff */
[----:B0-----:R-:W-:Y:S01]  /*2760*/  IMAD.U32 R2, RZ, RZ, UR4 ;  /* 0x00000004ff027e24 */ /* 0x001fe2000f8e00ff */
[----:B------:R-:W-:-:S06]  /*2770*/  UMOV UR4, 0x6a788e ;  /* 0x006a788e00047882 */ /* 0x000fcc0000000000 */
.L_x_11:
[----:B------:R-:W-:Y:S01]  /*2780*/  SHF.R.U32.HI R8, RZ, 0x2, R9 ;  /* 0x00000002ff087819 */ /* 0x000fe20000011609 */
[----:B------:R-:W-:Y:S01]  /*2790*/  IMAD.SHL.U32 R3, R5, 0x10, RZ ;  /* 0x0000001005037824 */ /* 0x000fe200078e00ff */
[----:B------:R-:W-:Y:S02]  /*27a0*/  UIADD3 UR4, UPT, UPT, UR4, 0x2c3e28, URZ ;  /* 0x002c3e2804047890 */ /* 0x000fe4000fffe0ff */
[----:B------:R-:W-:Y:S02]  /*27b0*/  LOP3.LUT R8, R8, R9, RZ, 0x3c, !PT ;  /* 0x0000000908087212 */ /* 0x000fe400078e3cff */
[----:B------:R-:W-:Y:S01]  /*27c0*/  SHF.R.U32.HI R9, RZ, 0x2, R6 ;  /* 0x00000002ff097819 */ /* 0x000fe20000011606 */
[----:B------:R-:W-:Y:S02]  /*27d0*/  UISETP.NE.AND UP0, UPT, UR4, 0x2b9f2b9e, UPT ;  /* 0x2b9f2b9e0400788c */ /* 0x000fe4000bf05270 */
[----:B------:R-:W-:Y:S01]  /*27e0*/  IMAD.SHL.U32 R7, R8, 0x2, RZ ;  /* 0x0000000208077824 */ /* 0x000fe200078e00ff */
[----:B------:R-:W-:-:S04]  /*27f0*/  LOP3.LUT R9, R9, R6, RZ, 0x3c, !PT ;  /* 0x0000000609097212 */ /* 0x000fc800078e3cff */
[----:B------:R-:W-:Y:S01]  /*2800*/  LOP3.LUT R8, R8, R7, R3, 0x96, !PT ;  /* 0x0000000708087212 */ /* 0x000fe200078e9603 */
[----:B------:R-:W-:-:S03]  /*2810*/  IMAD.SHL.U32 R7, R9, 0x2, RZ ;  /* 0x0000000209077824 */ /* 0x000fc600078e00ff */
[----:B------:R-:W-:Y:S02]  /*2820*/  LOP3.LUT R3, R8, R5, RZ, 0x3c, !PT ;  /* 0x0000000508037212 */ /* 0x000fe400078e3cff */
[----:B------:R-:W-:-:S03]  /*2830*/  SHF.R.U32.HI R8, RZ, 0x2, R11 ;  /* 0x00000002ff087819 */ /* 0x000fc6000001160b */
[----:B------:R-:W-:Y:S01]  /*2840*/  IMAD.SHL.U32 R6, R3, 0x10, RZ ;  /* 0x0000001003067824 */ /* 0x000fe200078e00ff */
[----:B------:R-:W-:-:S04]  /*2850*/  LOP3.LUT R8, R8, R11, RZ, 0x3c, !PT ;  /* 0x0000000b08087212 */ /* 0x000fc800078e3cff */
[----:B------:R-:W-:Y:S02]  /*2860*/  LOP3.LUT R6, R9, R7, R6, 0x96, !PT ;  /* 0x0000000709067212 */ /* 0x000fe400078e9606 */
[----:B------:R-:W-:Y:S02]  /*2870*/  SHF.R.U32.HI R9, RZ, 0x2, R4 ;  /* 0x00000002ff097819 */ /* 0x000fe40000011604 */
[----:B------:R-:W-:Y:S01]  /*2880*/  LOP3.LUT R11, R6, R3, RZ, 0x3c, !PT ;  /* 0x00000003060b7212 */ /* 0x000fe200078e3cff */
[----:B------:R-:W-:Y:S01]  /*2890*/  IMAD.SHL.U32 R6, R8, 0x2, RZ ;  /* 0x0000000208067824 */ /* 0x000fe200078e00ff */
[----:B------:R-:W-:Y:S02]  /*28a0*/  LOP3.LUT R9, R9, R4, RZ, 0x3c, !PT ;  /* 0x0000000409097212 */ /* 0x000fe400078e3cff */
[--C-:B------:R-:W-:Y:S01]  /*28b0*/  SHF.R.U32.HI R10, RZ, 0x2, R11.reuse ;  /* 0x00000002ff0a7819 */ /* 0x100fe2000001160b */
[----:B------:R-:W-:Y:S01]  /*28c0*/  IMAD.SHL.U32 R7, R11, 0x10, RZ ;  /* 0x000000100b077824 */ /* 0x000fe200078e00ff */
[----:B------:R-:W-:-:S02]  /*28d0*/  IADD3 R12, PT, PT, R2, 0x587c5, R11 ;  /* 0x000587c5020c7810 */ /* 0x000fc40007ffe00b */
[-C--:B------:R-:W-:Y:S02]  /*28e0*/  LOP3.LUT R10, R10, R11.reuse, RZ, 0x3c, !PT ;  /* 0x0000000b0a0a7212 */ /* 0x080fe400078e3cff */
[----:B------:R-:W-:Y:S02]  /*28f0*/  LOP3.LUT R6, R8, R6, R7, 0x96, !PT ;  /* 0x0000000608067212 */ /* 0x000fe400078e9607 */
[----:B------:R-:W-:Y:S02]  /*2900*/  SHF.R.U32.HI R8, RZ, 0x2, R5 ;  /* 0x00000002ff087819 */ /* 0x000fe40000011605 */
[----:B------:R-:W-:Y:S01]  /*2910*/  LOP3.LUT R7, R6, R11, RZ, 0x3c, !PT ;  /* 0x0000000b06077212 */ /* 0x000fe200078e3cff */
[----:B------:R-:W-:Y:S01]  /*2920*/  IMAD.SHL.U32 R6, R9, 0x2, RZ ;  /* 0x0000000209067824 */ /* 0x000fe200078e00ff */
[----:B------:R-:W-:-:S03]  /*2930*/  LOP3.LUT R8, R8, R5, RZ, 0x3c, !PT ;  /* 0x0000000508087212 */ /* 0x000fc600078e3cff */
[----:B------:R-:W-:-:S05]  /*2940*/  IMAD.SHL.U32 R4, R7, 0x10, RZ ;  /* 0x0000001007047824 */ /* 0x000fca00078e00ff */
[----:B------:R-:W-:Y:S02]  /*2950*/  LOP3.LUT R4, R9, R6, R4, 0x96, !PT ;  /* 0x0000000609047212 */ /* 0x000fe400078e9604 */
[----:B------:R-:W-:Y:S02]  /*2960*/  SHF.R.U32.HI R6, RZ, 0x2, R3 ;  /* 0x00000002ff067819 */ /* 0x000fe40000011603 */
[----:B------:R-:W-:Y:S01]  /*2970*/  LOP3.LUT R9, R4, R7, RZ, 0x3c, !PT ;  /* 0x0000000704097212 */ /* 0x000fe200078e3cff */
[----:B------:R-:W-:-:S03]  /*2980*/  IMAD.SHL.U32 R4, R8, 0x2, RZ ;  /* 0x0000000208047824 */ /* 0x000fc600078e00ff */
[----:B------:R-:W-:Y:S01]  /*2990*/  IADD3 R14, PT, PT, R2, 0x10974f, R9 ;  /* 0x0010974f020e7810 */ /* 0x000fe20007ffe009 */
[----:B------:R-:W-:-:S03]  /*29a0*/  IMAD.SHL.U32 R5, R9, 0x10, RZ ;  /* 0x0000001009057824 */ /* 0x000fc600078e00ff */
[----:B------:R-:W-:Y:S02]  /*29b0*/  I2FP.F32.U32 R14, R14 ;  /* 0x0000000e000e7245 */ /* 0x000fe40000201000 */
[----:B------:R-:W-:Y:S02]  /*29c0*/  LOP3.LUT R4, R8, R4, R5, 0x96, !PT ;  /* 0x0000000408047212 */ /* 0x000fe400078e9605 */
[----:B------:R-:W-:Y:S02]  /*29d0*/  LOP3.LUT R5, R6, R3, RZ, 0x3c, !PT ;  /* 0x0000000306057212 */ /* 0x000fe400078e3cff */
[----:B------:R-:W-:-:S03]  /*29e0*/  LOP3.LUT R6, R4, R9, RZ, 0x3c, !PT ;  /* 0x0000000904067212 */ /* 0x000fc600078e3cff */
[----:B------:R-:W-:Y:S02]  /*29f0*/  IMAD.SHL.U32 R8, R5, 0x2, RZ ;  /* 0x0000000205087824 */ /* 0x000fe400078e00ff */
[----:B------:R-:W-:-:S05]  /*2a00*/  IMAD.SHL.U32 R4, R6, 0x10, RZ ;  /* 0x0000001006047824 */ /* 0x000fca00078e00ff */
[----:B------:R-:W-:Y:S01]  /*2a10*/  LOP3.LUT R5, R5, R8, R4, 0x96, !PT ;  /* 0x0000000805057212 */ /* 0x000fe200078e9604 */
[----:B------:R-:W-:Y:S01]  /*2a20*/  IMAD.IADD R4, R3, 0x1, R2 ;  /* 0x0000000103047824 */ /* 0x000fe200078e0202 */
[----:B------:R-:W-:Y:S01]  /*2a30*/  I2FP.F32.U32 R8, R12 ;  /* 0x0000000c00087245 */ /* 0x000fe20000201000 */
[----:B------:R-:W-:Y:S01]  /*2a40*/  IMAD.MOV.U32 R3, RZ, RZ, 0x2f800000 ;  /* 0x2f800000ff037424 */ /* 0x000fe200078e00ff */
[----:B------:R-:W-:Y:S02]  /*2a50*/  LOP3.LUT R11, R5, R6, RZ, 0x3c, !PT ;  /* 0x00000006050b7212 */ /* 0x000fe400078e3cff */
[----:B------:R-:W-:Y:S01]  /*2a60*/  I2FP.F32.U32 R12, R4 ;  /* 0x00000004000c7245 */ /* 0x000fe20000201000 */
[----:B------:R-:W-:Y:S02]  /*2a70*/  IMAD.SHL.U32 R4, R10, 0x2, RZ ;  /* 0x000000020a047824 */ /* 0x000fe400078e00ff */
[-C--:B------:R-:W-:Y:S01]  /*2a80*/  FFMA R13, R8, R3.reuse, 1.1641532182693481445e-10 ;  /* 0x2f000000080d7423 */ /* 0x080fe20000000003 */
[----:B------:R-:W-:Y:S01]  /*2a90*/  IMAD.SHL.U32 R5, R11, 0x10, RZ ;  /* 0x000000100b057824 */ /* 0x000fe200078e00ff */
[----:B------:R-:W-:Y:S01]  /*2aa0*/  SHF.R.U32.HI R8, RZ, 0x2, R7 ;  /* 0x00000002ff087819 */ /* 0x000fe20000011607 */
[----:B------:R-:W-:Y:S01]  /*2ab0*/  FFMA R12, R12, R3, 1.1641532182693481445e-10 ;  /* 0x2f0000000c0c7423 */ /* 0x000fe20000000003 */
[----:B------:R-:W-:Y:S01]  /*2ac0*/  FMUL R13, R13, R13 ;  /* 0x0000000d0d0d7220 */ /* 0x000fe20000400000 */
[----:B------:R-:W-:Y:S01]  /*2ad0*/  FFMA R14, R14, R3, 1.1641532182693481445e-10 ;  /* 0x2f0000000e0e7423 */ /* 0x000fe20000000003 */
[----:B------:R-:W-:-:S02]  /*2ae0*/  LOP3.LUT R4, R10, R4, R5, 0x96, !PT ;  /* 0x000000040a047212 */ /* 0x000fc400078e9605 */
[----:B------:R-:W-:Y:S01]  /*2af0*/  LOP3.LUT R8, R8, R7, RZ, 0x3c, !PT ;  /* 0x0000000708087212 */ /* 0x000fe200078e3cff */
[----:B------:R-:W-:Y:S01]  /*2b00*/  FFMA R13, R12, R12, R13 ;  /* 0x0000000c0c0d7223 */ /* 0x000fe2000000000d */
[----:B------:R-:W-:Y:S02]  /*2b10*/  LOP3.LUT R4, R4, R11, RZ, 0x3c, !PT ;  /* 0x0000000b04047212 */ /* 0x000fe400078e3cff */
[----:B------:R-:W-:Y:S01]  /*2b20*/  IADD3 R10, PT, PT, R2, 0xb0f8a, R7 ;  /* 0x000b0f8a020a7810 */ /* 0x000fe20007ffe007 */
[----:B------:R-:W-:Y:S01]  /*2b30*/  IMAD.SHL.U32 R7, R8, 0x2, RZ ;  /* 0x0000000208077824 */ /* 0x000fe200078e00ff */
[----:B------:R-:W-:Y:S01]  /*2b40*/  FSETP.GTU.AND P0, PT, R13, 1, PT ;  /* 0x3f8000000d00780b */ /* 0x000fe20003f0c000 */
[----:B------:R-:W-:Y:S01]  /*2b50*/  IMAD.SHL.U32 R5, R4, 0x10, RZ ;  /* 0x0000001004057824 */ /* 0x000fe200078e00ff */
[----:B------:R-:W-:-:S04]  /*2b60*/  I2FP.F32.U32 R10, R10 ;  /* 0x0000000a000a7245 */ /* 0x000fc80000201000 */
[----:B------:R-:W-:Y:S01]  /*2b70*/  LOP3.LUT R5, R8, R7, R5, 0x96, !PT ;  /* 0x0000000708057212 */ /* 0x000fe200078e9605 */
[----:B------:R-:W-:Y:S01]  /*2b80*/  FFMA R10, R10, R3, 1.1641532182693481445e-10 ;  /* 0x2f0000000a0a7423 */ /* 0x000fe20000000003 */
[----:B------:R-:W-:Y:S02]  /*2b90*/  IADD3 R7, PT, PT, R2, 0x1ba6d9, R11 ;  /* 0x001ba6d902077810 */ /* 0x000fe40007ffe00b */
[----:B------:R-:W-:Y:S02]  /*2ba0*/  LOP3.LUT R5, R5, R4, RZ, 0x3c, !PT ;  /* 0x0000000405057212 */ /* 0x000fe400078e3cff */
[----:B------:R-:W-:Y:S01]  /*2bb0*/  I2FP.F32.U32 R12, R7 ;  /* 0x00000007000c7245 */ /* 0x000fe20000201000 */
[----:B------:R-:W-:Y:S01]  /*2bc0*/  FMUL R7, R14, R14 ;  /* 0x0000000e0e077220 */ /* 0x000fe20000400000 */
[C---:B------:R-:W-:Y:S02]  /*2bd0*/  IADD3 R8, PT, PT, R2.reuse, 0x161f14, R6 ;  /* 0x00161f1402087810 */ /* 0x040fe40007ffe006 */
[----:B------:R-:W-:Y:S01]  /*2be0*/  IADD3 R14, PT, PT, R2, 0x26b663, R5 ;  /* 0x0026b663020e7810 */ /* 0x000fe20007ffe005 */
[----:B------:R-:W-:Y:S01]  /*2bf0*/  FFMA R7, R10, R10, R7 ;  /* 0x0000000a0a077223 */ /* 0x000fe20000000007 */
[----:B------:R-:W-:Y:S01]  /*2c00*/  I2FP.F32.U32 R8, R8 ;  /* 0x0000000800087245 */ /* 0x000fe20000201000 */
[-C--:B------:R-:W-:Y:S01]  /*2c10*/  FFMA R12, R12, R3.reuse, 1.1641532182693481445e-10 ;  /* 0x2f0000000c0c7423 */ /* 0x080fe20000000003 */
[C---:B------:R-:W-:Y:S01]  /*2c20*/  IADD3 R10, PT, PT, R2.reuse, 0x212e9e, R4 ;  /* 0x00212e9e020a7810 */ /* 0x040fe20007ffe004 */
[----:B------:R-:W-:Y:S01]  /*2c30*/  VIADD R2, R2, 0x2c3e28 ;  /* 0x002c3e2802027836 */ /* 0x000fe20000000000 */
[----:B------:R-:W-:Y:S01]  /*2c40*/  I2FP.F32.U32 R14, R14 ;  /* 0x0000000e000e7245 */ /* 0x000fe20000201000 */
[-C--:B------:R-:W-:Y:S01]  /*2c50*/  FFMA R8, R8, R3.reuse, 1.1641532182693481445e-10 ;  /* 0x2f00000008087423 */ /* 0x080fe20000000003 */
[----:B------:R-:W-:Y:S01]  /*2c60*/  I2FP.F32.U32 R10, R10 ;  /* 0x0000000a000a7245 */ /* 0x000fe20000201000 */
[----:B------:R-:W-:Y:S01]  /*2c70*/  FMUL R13, R12, R12 ;  /* 0x0000000c0c0d7220 */ /* 0x000fe20000400000 */
[----:B------:R-:W-:Y:S01]  /*2c80*/  FSETP.GTU.AND P1, PT, R7, 1, PT ;  /* 0x3f8000000700780b */ /* 0x000fe20003f2c000 */
[----:B------:R-:W-:Y:S01]  /*2c90*/  FFMA R14, R14, R3, 1.1641532182693481445e-10 ;  /* 0x2f0000000e0e7423 */ /* 0x000fe20000000003 */
[----:B------:R-:W-:-:S02]  /*2ca0*/  VIADD R7, R0, 0x1 ;  /* 0x0000000100077836 */ /* 0x000fc40000000000 */
[----:B------:R-:W-:Y:S01]  /*2cb0*/  FFMA R13, R8, R8, R13 ;  /* 0x00000008080d7223 */ /* 0x000fe2000000000d */
[----:B------:R-:W-:Y:S01]  /*2cc0*/  FFMA R10, R10, R3, 1.1641532182693481445e-10 ;  /* 0x2f0000000a0a7423 */ /* 0x000fe20000000003 */
[----:B------:R-:W-:Y:S01]  /*2cd0*/  FMUL R3, R14, R14 ;  /* 0x0000000e0e037220 */ /* 0x000fe20000400000 */
[----:B------:R-:W-:Y:S02]  /*2ce0*/  @P0 IMAD.MOV R7, RZ, RZ, R0 ;  /* 0x000000ffff070224 */ /* 0x000fe400078e0200 */
[----:B------:R-:W-:Y:S01]  /*2cf0*/  FSETP.GTU.AND P0, PT, R13, 1, PT ;  /* 0x3f8000000d00780b */ /* 0x000fe20003f0c000 */
[----:B------:R-:W-:Y:S01]  /*2d00*/  FFMA R3, R10, R10, R3 ;  /* 0x0000000a0a037223 */ /* 0x000fe20000000003 */
[----:B------:R-:W-:Y:S02]  /*2d10*/  VIADD R0, R7, 0x1 ;  /* 0x0000000107007836 */ /* 0x000fe40000000000 */
[----:B------:R-:W-:Y:S02]  /*2d20*/  @P1 IMAD.MOV R0, RZ, RZ, R7 ;  /* 0x000000ffff001224 */ /* 0x000fe400078e0207 */
[----:B------:R-:W-:-:S02]  /*2d30*/  FSETP.GTU.AND P1, PT, R3, 1, PT ;  /* 0x3f8000000300780b */ /* 0x000fc40003f2c000 */
[----:B------:R-:W-:-:S05]  /*2d40*/  VIADD R3, R0, 0x1 ;  /* 0x0000000100037836 */ /* 0x000fca0000000000 */
[----:B------:R-:W-:-:S04]  /*2d50*/  @P0 IMAD.MOV R3, RZ, RZ, R0 ;  /* 0x000000ffff030224 */ /* 0x000fc800078e0200 */
[----:B------:R-:W-:Y:S02]  /*2d60*/  VIADD R0, R3, 0x1 ;  /* 0x0000000103007836 */ /* 0x000fe40000000000 */
[----:B------:R-:W-:Y:S01]  /*2d70*/  @P1 IMAD.MOV R0, RZ, RZ, R3 ;  /* 0x000000ffff001224 */ /* 0x000fe200078e0203 */
[----:B------:R-:W-:Y:S06]  /*2d80*/  BRA.U UP0, `(.L_x_11) ;  /* 0xfffffff9007c7547 */ /* 0x000fec000b83ffff */
[----:B------:R-:W-:Y:S01]  /*2d90*/  VOTE.ANY R3, PT, PT ;  /* 0x0000000000037806 */ /* 0x000fe200038e0100 */
[----:B------:R-:W0:Y:S01]  /*2da0*/  S2R R7, SR_TID.X ;  /* 0x0000000000077919 */ /* 0x000e220000002100 */
[----:B------:R-:W1:Y:S02]  /*2db0*/  SHFL.DOWN PT, R5, R0, 0x10, 0x1f ;  /* 0x0a001f0000057f89 */ /* 0x000e6400000e0000 */
[----:B-1----:R-:W-:Y:S01]  /*2dc0*/  IMAD.IADD R2, R0, 0x1, R5 ;  /* 0x0000000100027824 */ /* 0x002fe200078e0205 */
[----:B0-----:R-:W-:-:S04]  /*2dd0*/  LOP3.LUT P0, RZ, R7, 0x1f, RZ, 0xc0, !PT ;  /* 0x0000001f07ff7812 */ /* 0x001fc8000780c0ff */
[----:B------:R-:W0:Y:S02]  /*2de0*/  SHFL.DOWN PT, R5, R2, 0x8, 0x1f ;  /* 0x09001f0002057f89 */ /* 0x000e2400000e0000 */
[----:B0-----:R-:W-:-:S05]  /*2df0*/  IMAD.IADD R4, R2, 0x1, R5 ;  /* 0x0000000102047824 */ /* 0x001fca00078e0205 */
[----:B------:R-:W0:Y:S02]  /*2e00*/  SHFL.DOWN PT, R5, R4, 0x4, 0x1f ;  /* 0x08801f0004057f89 */ /* 0x000e2400000e0000 */
[----:B0-----:R-:W-:-:S05]  /*2e10*/  IMAD.IADD R6, R4, 0x1, R5 ;  /* 0x0000000104067824 */ /* 0x001fca00078e0205 */
[----:B------:R-:W0:Y:S02]  /*2e20*/  SHFL.DOWN PT, R5, R6, 0x2, 0x1f ;  /* 0x08401f0006057f89 */ /* 0x000e2400000e0000 */
[----:B0-----:R-:W-:-:S05]  /*2e30*/  IMAD.IADD R8, R6, 0x1, R5 ;  /* 0x0000000106087824 */ /* 0x001fca00078e0205 */
[----:B------:R0:W1:Y:S01]  /*2e40*/  SHFL.DOWN PT, R7, R8, 0x1, 0x1f ;  /* 0x08201f0008077f89 */ /* 0x00006200000e0000 */
[----:B------:R-:W-:Y:S05]  /*2e50*/  @P0 EXIT ;  /* 0x000000000000094d */ /* 0x000fea0003800000 */
[----:B------:R-:W2:Y:S01]  /*2e60*/  LDC.64 R4, c[0x0][0x380] ;  /* 0x0000e000ff047b82 */ /* 0x000ea20000000a00 */
[----:B-1----:R-:W-:-:S05]  /*2e70*/  IMAD.IADD R2, R8, 0x1, R7 ;  /* 0x0000000108027824 */ /* 0x002fca00078e0207 */
[----:B------:R-:W-:-:S05]  /*2e80*/  SHF.R.S32.HI R3, RZ, 0x1f, R2 ;  /* 0x0000001fff037819 */ /* 0x000fca0000011402 */
[----:B--2---:R-:W-:Y:S01]  /*2e90*/  REDG.E.ADD.64.STRONG.GPU desc[UR8][R4.64], R2 ;  /* 0x000000020400798e */ /* 0x004fe2000c12e508 */
[----:B------:R-:W-:Y:S05]  /*2ea0*/  EXIT ;  /* 0x000000000000794d */ /* 0x000fea0003800000 */
.L_x_12:
[----:B------:R-:W-:-:S00]  /*2eb0*/  BRA `(.L_x_12) ;  /* 0xfffffffc00fc7947 */ /* 0x000fc0000383ffff */
[----:B------:R-:W-:-:S00]  /*2ec0*/  NOP ;  /* 0x0000000000007918 */ /* 0x000fc00000000000 */
        /* <DEDUP_REMOVED lines=11> */
.L_x_13:


//--------------------- .nv.global.init           --------------------------
	.section	.nv.global.init,"aw",@progbits
	.align	4
.nv.global.init:
	.type		mrg32k3aM1SubSeq,@object
	.size		mrg32k3aM1SubSeq,(mrg32k3aM2SubSeq - mrg32k3aM1SubSeq)
mrg32k3aM1SubSeq:
        /*0000*/ 	.byte	0x0b, 0xcc, 0xee, 0x04, 0x73, 0x29, 0x8b, 0x6f, 0xf6, 0x53, 0x03, 0xf6, 0x23, 0xf6, 0xea, 0xda
        /* <DEDUP_REMOVED lines=125> */
	.type		mrg32k3aM2SubSeq,@object
	.size		mrg32k3aM2SubSeq,(mrg32k3aM1 - mrg32k3aM2SubSeq)
mrg32k3aM2SubSeq:
        /* <DEDUP_REMOVED lines=126> */
	.type		mrg32k3aM1,@object
	.size		mrg32k3aM1,(mrg32k3aM1Seq - mrg32k3aM1)
mrg32k3aM1:
        /* <DEDUP_REMOVED lines=144> */
	.type		mrg32k3aM1Seq,@object
	.size		mrg32k3aM1Seq,(mrg32k3aM2 - mrg32k3aM1Seq)
mrg32k3aM1Seq:
        /* <DEDUP_REMOVED lines=144> */
	.type		mrg32k3aM2,@object
	.size		mrg32k3aM2,(mrg32k3aM2Seq - mrg32k3aM2)
mrg32k3aM2:
        /* <DEDUP_REMOVED lines=144> */
	.type		mrg32k3aM2Seq,@object
	.size		mrg32k3aM2Seq,(precalc_xorwow_matrix - mrg32k3aM2Seq)
mrg32k3aM2Seq:
        /* <DEDUP_REMOVED lines=144> */
	.type		precalc_xorwow_matrix,@object
	.size		precalc_xorwow_matrix,(precalc_xorwow_offset_matrix - precalc_xorwow_matrix)
precalc_xorwow_matrix:
        /* <DEDUP_REMOVED lines=6400> */
	.type		precalc_xorwow_offset_matrix,@object
	.size		precalc_xorwow_offset_matrix,(.L_1 - precalc_xorwow_offset_matrix)
precalc_xorwow_offset_matrix:
        /* <DEDUP_REMOVED lines=6400> */
.L_1:


//--------------------- .nv.shared.reserved.0     --------------------------
	.section	.nv.shared.reserved.0,"aw",@nobits
	.weak		__nv_reservedSMEM_offset_0_alias
	.size		__nv_reservedSMEM_offset_0_alias, 0, 64
	.other		__nv_reservedSMEM_offset_0_alias,@"STO_CUDA_RESERVED_SHARED STV_DEFAULT"
__nv_reservedSMEM_offset_0_alias:
	.zero		0
	.zero		64


//--------------------- .nv.constant0._Z21estimate_pi_optimizedPyiy --------------------------
	.section	.nv.constant0._Z21estimate_pi_optimizedPyiy,"a",@progbits
	.sectionflags	@""
	.align	4
.nv.constant0._Z21estimate_pi_optimizedPyiy:
	.zero		920


//--------------------- SYMBOLS --------------------------

	.type		.nv.reservedSmem.offset0,@object
	.size		.nv.reservedSmem.offset0,0x4
